// auto-generated by cutlass_sweep.gemm — config: {"arch": "sm_100", "cluster_m": 1, "cluster_n": 1, "dtype": "int8", "dtype_b": "int8", "layout": "nt", "stages": 2, "tile_k": 128, "tile_m": 128, "tile_n": 128}
#include "cutlass/cutlass.h"
#include "cutlass/gemm/collective/collective_builder.hpp"
#include "cutlass/gemm/device/gemm_universal_adapter.h"
#include "cutlass/gemm/kernel/gemm_universal.hpp"
#include "cutlass/epilogue/collective/collective_builder.hpp"

using ElemA = int8_t;
using ElemB = int8_t;
using ElemCD = int8_t;
using Acc  = int32_t;
using TileShape    = cute::Shape<cute::_128, cute::_128, cute::_128>;
using ClusterShape = cute::Shape<cute::_1, cute::_1, cute::_1>;

using CollectiveEpilogue = typename cutlass::epilogue::collective::CollectiveBuilder<
    cutlass::arch::Sm100, cutlass::arch::OpClassTensorOp,
    TileShape, ClusterShape,
    cutlass::epilogue::collective::EpilogueTileAuto,
    Acc, Acc,
    ElemCD, cutlass::layout::RowMajor, 128 / cutlass::sizeof_bits<ElemCD>::value,
    ElemCD, cutlass::layout::RowMajor, 128 / cutlass::sizeof_bits<ElemCD>::value,
    cutlass::epilogue::collective::EpilogueScheduleAuto
  >::CollectiveOp;

using CollectiveMainloop = typename cutlass::gemm::collective::CollectiveBuilder<
    cutlass::arch::Sm100, cutlass::arch::OpClassTensorOp,
    ElemA, cutlass::layout::RowMajor, 128 / cutlass::sizeof_bits<ElemA>::value,
    ElemB, cutlass::layout::ColumnMajor, 128 / cutlass::sizeof_bits<ElemB>::value,
    Acc,
    TileShape, ClusterShape,
    cutlass::gemm::collective::StageCount<2>,
    cutlass::gemm::collective::KernelScheduleAuto
  >::CollectiveOp;

using GemmKernel = cutlass::gemm::kernel::GemmUniversal<
    cute::Shape<int,int,int,int>,
    CollectiveMainloop,
    CollectiveEpilogue
>;
using Gemm = cutlass::gemm::device::GemmUniversalAdapter<GemmKernel>;

// Force the device kernel symbol into the cubin without needing a host main.
auto* _anchor = &cutlass::device_kernel<GemmKernel>;


// ===== COMPILED SASS (sm_100a) =====

	.target	sm_100a

	.elftype	@"ET_EXEC"


//--------------------- .note.nv.tkinfo           --------------------------
	.section	.note.nv.tkinfo,"",@"SHT_NOTE"
	.sectionflags	@"SHF_NOTE_NV_TKINFO"
	.tkinfo
        /*0018*/ 	.word	0x00000002
        /*0030*/ 	.string	""
        /*0030*/ 	.string	"ptxas"
        /*0030*/ 	.string	"Cuda compilation tools, release 13.0, V13.0.88"
        /*0030*/ 	.string	"Build cuda_13.0.r13.0/compiler.36424714_0"
        /*0030*/ 	.string	"-arch sm_100a -m 64 "



//--------------------- .note.nv.cuinfo           --------------------------
	.section	.note.nv.cuinfo,"",@"SHT_NOTE"
	.sectionflags	@"SHF_NOTE_NV_CUINFO"
        /*0018*/ 	.short	0x0002
        /*001a*/ 	.short	0x0064
        /*001c*/ 	.short	0x0082
	.zero		2


//--------------------- .nv.info                  --------------------------
	.section	.nv.info,"",@"SHT_CUDA_INFO"
	.align	4


	//----- nvinfo : EIATTR_REGCOUNT
	.align		4
        /*0000*/ 	.byte	0x04, 0x2f
        /*0002*/ 	.short	(.L_19 - .L_18)
	.align		4
.L_18:
        /*0004*/ 	.word	index@(_ZN7cutlass13device_kernelINS_4gemm6kernel13GemmUniversalIN4cute5tupleIJiiiiEEENS1_10collective13CollectiveMmaINS1_35MainloopSm100TmaUmmaWarpSpecializedILi2ELi2ELi4ENS5_IJNS4_1CILi1EEESB_SB_EEEEENS5_IJNSA_ILi128EEESE_SE_EEEaNS5_IJlSB_lEEEaSG_NS4_8TiledMMAINS4_8MMA_AtomIJNS4_15SM100_MMA_S8_SSIaaiLi128ELi128ELNS4_4UMMA5MajorE0ELSL_0ELNSK_8SaturateE0EEEEEENS4_6LayoutISC_NS5_IJNSA_ILi0EEESQ_SQ_EEEEENS5_IJNS4_10UnderscoreEST_ST_EEEEENS4_13SM90_TMA_LOADENS4_14ComposedLayoutINS4_7SwizzleILi3ELi4ELi3EEENS4_18smem_ptr_flag_bitsILi8EEENSP_INS5_IJNSA_ILi8EEESE_EEENS5_IJSE_SB_EEEEEEEvNS4_8identityESW_S16_vS17_EENS_8epilogue10collective18CollectiveEpilogueINS19_23Sm100TmaWarpSpecializedILi2ELi2ELi64ELb0ELb0EEEJSF_NS5_IJNSP_ISE_SB_EENSP_INSA_ILi64EEESB_EEEEEaSG_aSG_NS19_6fusion15FusionCallbacksIS1D_NS1I_17LinearCombinationIaiaiLNS_15FloatRoundStyleE2EEESF_S1H_JEEENS4_5SM1004TMEM4LOAD26SM100_TMEM_LOAD_32dp32b64xESW_NSX_INSY_ILi2ELi4ELi3EEES11_NSP_INS5_IJS12_S1F_EEENS5_IJS1F_SB_EEEEEEENS4_39AutoVectorizingCopyWithAssumedAlignmentILi128EEENS4_14SM90_TMA_STOREES1W_S1Y_S1Y_EEEvvEEEEvNT_6ParamsE)
        /*0008*/ 	.word	0x000000af


	//----- nvinfo : EIATTR_FRAME_SIZE
	.align		4
.L_19:
        /*000c*/ 	.byte	0x04, 0x11
        /*000e*/ 	.short	(.L_21 - .L_20)
	.align		4
.L_20:
        /*0010*/ 	.word	index@($__internal_2_$__cuda_sm10x_tcgen05_guardrail_trap_unallocated_columns_being_dealloced)
        /*0014*/ 	.word	0x00000000


	//----- nvinfo : EIATTR_FRAME_SIZE
	.align		4
.L_21:
        /*0018*/ 	.byte	0x04, 0x11
        /*001a*/ 	.short	(.L_23 - .L_22)
	.align		4
.L_22:
        /*001c*/ 	.word	index@($__internal_1_$__cuda_sm10x_tcgen05_guardrail_trap_phase_invalid_during_alloc)
        /*0020*/ 	.word	0x00000000


	//----- nvinfo : EIATTR_FRAME_SIZE
	.align		4
.L_23:
        /*0024*/ 	.byte	0x04, 0x11
        /*0026*/ 	.short	(.L_25 - .L_24)
	.align		4
.L_24:
        /*0028*/ 	.word	index@($__internal_0_$__cuda_sm10x_tcgen05_guardrail_trap_col_being_dealloced_not_returned_by_alloc)
        /*002c*/ 	.word	0x00000000


	//----- nvinfo : EIATTR_FRAME_SIZE
	.align		4
.L_25:
        /*0030*/ 	.byte	0x04, 0x11
        /*0032*/ 	.short	(.L_27 - .L_26)
	.align		4
.L_26:
        /*0034*/ 	.word	index@(_ZN7cutlass13device_kernelINS_4gemm6kernel13GemmUniversalIN4cute5tupleIJiiiiEEENS1_10collective13CollectiveMmaINS1_35MainloopSm100TmaUmmaWarpSpecializedILi2ELi2ELi4ENS5_IJNS4_1CILi1EEESB_SB_EEEEENS5_IJNSA_ILi128EEESE_SE_EEEaNS5_IJlSB_lEEEaSG_NS4_8TiledMMAINS4_8MMA_AtomIJNS4_15SM100_MMA_S8_SSIaaiLi128ELi128ELNS4_4UMMA5MajorE0ELSL_0ELNSK_8SaturateE0EEEEEENS4_6LayoutISC_NS5_IJNSA_ILi0EEESQ_SQ_EEEEENS5_IJNS4_10UnderscoreEST_ST_EEEEENS4_13SM90_TMA_LOADENS4_14ComposedLayoutINS4_7SwizzleILi3ELi4ELi3EEENS4_18smem_ptr_flag_bitsILi8EEENSP_INS5_IJNSA_ILi8EEESE_EEENS5_IJSE_SB_EEEEEEEvNS4_8identityESW_S16_vS17_EENS_8epilogue10collective18CollectiveEpilogueINS19_23Sm100TmaWarpSpecializedILi2ELi2ELi64ELb0ELb0EEEJSF_NS5_IJNSP_ISE_SB_EENSP_INSA_ILi64EEESB_EEEEEaSG_aSG_NS19_6fusion15FusionCallbacksIS1D_NS1I_17LinearCombinationIaiaiLNS_15FloatRoundStyleE2EEESF_S1H_JEEENS4_5SM1004TMEM4LOAD26SM100_TMEM_LOAD_32dp32b64xESW_NSX_INSY_ILi2ELi4ELi3EEES11_NSP_INS5_IJS12_S1F_EEENS5_IJS1F_SB_EEEEEEENS4_39AutoVectorizingCopyWithAssumedAlignmentILi128EEENS4_14SM90_TMA_STOREES1W_S1Y_S1Y_EEEvvEEEEvNT_6ParamsE)
        /*0038*/ 	.word	0x00000000


	//----- nvinfo : EIATTR_MIN_STACK_SIZE
	.align		4
.L_27:
        /*003c*/ 	.byte	0x04, 0x12
        /*003e*/ 	.short	(.L_29 - .L_28)
	.align		4
.L_28:
        /*0040*/ 	.word	index@(_ZN7cutlass13device_kernelINS_4gemm6kernel13GemmUniversalIN4cute5tupleIJiiiiEEENS1_10collective13CollectiveMmaINS1_35MainloopSm100TmaUmmaWarpSpecializedILi2ELi2ELi4ENS5_IJNS4_1CILi1EEESB_SB_EEEEENS5_IJNSA_ILi128EEESE_SE_EEEaNS5_IJlSB_lEEEaSG_NS4_8TiledMMAINS4_8MMA_AtomIJNS4_15SM100_MMA_S8_SSIaaiLi128ELi128ELNS4_4UMMA5MajorE0ELSL_0ELNSK_8SaturateE0EEEEEENS4_6LayoutISC_NS5_IJNSA_ILi0EEESQ_SQ_EEEEENS5_IJNS4_10UnderscoreEST_ST_EEEEENS4_13SM90_TMA_LOADENS4_14ComposedLayoutINS4_7SwizzleILi3ELi4ELi3EEENS4_18smem_ptr_flag_bitsILi8EEENSP_INS5_IJNSA_ILi8EEESE_EEENS5_IJSE_SB_EEEEEEEvNS4_8identityESW_S16_vS17_EENS_8epilogue10collective18CollectiveEpilogueINS19_23Sm100TmaWarpSpecializedILi2ELi2ELi64ELb0ELb0EEEJSF_NS5_IJNSP_ISE_SB_EENSP_INSA_ILi64EEESB_EEEEEaSG_aSG_NS19_6fusion15FusionCallbacksIS1D_NS1I_17LinearCombinationIaiaiLNS_15FloatRoundStyleE2EEESF_S1H_JEEENS4_5SM1004TMEM4LOAD26SM100_TMEM_LOAD_32dp32b64xESW_NSX_INSY_ILi2ELi4ELi3EEES11_NSP_INS5_IJS12_S1F_EEENS5_IJS1F_SB_EEEEEEENS4_39AutoVectorizingCopyWithAssumedAlignmentILi128EEENS4_14SM90_TMA_STOREES1W_S1Y_S1Y_EEEvvEEEEvNT_6ParamsE)
        /*0044*/ 	.word	0x00000000
.L_29:


//--------------------- .nv.compat                --------------------------
	.section	.nv.compat,"",@"SHT_CUDA_COMPAT_INFO"
	.align	4
        /*0000*/ 	.byte	0x02, 0x09, 0x01, 0x00, 0x02, 0x02, 0x03, 0x00, 0x02, 0x05, 0x06, 0x00, 0x03, 0x07, 0x01, 0x01
        /*0010*/ 	.byte	0x02, 0x03, 0x01, 0x00, 0x02, 0x06, 0x01, 0x00, 0x04, 0x0b, 0x08, 0x00, 0x01, 0x00, 0x00, 0x00
        /*0020*/ 	.byte	0x00, 0x00, 0x00, 0x00


//--------------------- .nv.info._ZN7cutlass13device_kernelINS_4gemm6kernel13GemmUniversalIN4cute5tupleIJiiiiEEENS1_10collective13CollectiveMmaINS1_35MainloopSm100TmaUmmaWarpSpecializedILi2ELi2ELi4ENS5_IJNS4_1CILi1EEESB_SB_EEEEENS5_IJNSA_ILi128EEESE_SE_EEEaNS5_IJlSB_lEEEaSG_NS4_8TiledMMAINS4_8MMA_AtomIJNS4_15SM100_MMA_S8_SSIaaiLi128ELi128ELNS4_4UMMA5MajorE0ELSL_0ELNSK_8SaturateE0EEEEEENS4_6LayoutISC_NS5_IJNSA_ILi0EEESQ_SQ_EEEEENS5_IJNS4_10UnderscoreEST_ST_EEEEENS4_13SM90_TMA_LOADENS4_14ComposedLayoutINS4_7SwizzleILi3ELi4ELi3EEENS4_18smem_ptr_flag_bitsILi8EEENSP_INS5_IJNSA_ILi8EEESE_EEENS5_IJSE_SB_EEEEEEEvNS4_8identityESW_S16_vS17_EENS_8epilogue10collective18CollectiveEpilogueINS19_23Sm100TmaWarpSpecializedILi2ELi2ELi64ELb0ELb0EEEJSF_NS5_IJNSP_ISE_SB_EENSP_INSA_ILi64EEESB_EEEEEaSG_aSG_NS19_6fusion15FusionCallbacksIS1D_NS1I_17LinearCombinationIaiaiLNS_15FloatRoundStyleE2EEESF_S1H_JEEENS4_5SM1004TMEM4LOAD26SM100_TMEM_LOAD_32dp32b64xESW_NSX_INSY_ILi2ELi4ELi3EEES11_NSP_INS5_IJS12_S1F_EEENS5_IJS1F_SB_EEEEEEENS4_39AutoVectorizingCopyWithAssumedAlignmentILi128EEENS4_14SM90_TMA_STOREES1W_S1Y_S1Y_EEEvvEEEEvNT_6ParamsE --------------------------
	.section	.nv.info._ZN7cutlass13device_kernelINS_4gemm6kernel13GemmUniversalIN4cute5tupleIJiiiiEEENS1_10collective13CollectiveMmaINS1_35MainloopSm100TmaUmmaWarpSpecializedILi2ELi2ELi4ENS5_IJNS4_1CILi1EEESB_SB_EEEEENS5_IJNSA_ILi128EEESE_SE_EEEaNS5_IJlSB_lEEEaSG_NS4_8TiledMMAINS4_8MMA_AtomIJNS4_15SM100_MMA_S8_SSIaaiLi128ELi128ELNS4_4UMMA5MajorE0ELSL_0ELNSK_8SaturateE0EEEEEENS4_6LayoutISC_NS5_IJNSA_ILi0EEESQ_SQ_EEEEENS5_IJNS4_10UnderscoreEST_ST_EEEEENS4_13SM90_TMA_LOADENS4_14ComposedLayoutINS4_7SwizzleILi3ELi4ELi3EEENS4_18smem_ptr_flag_bitsILi8EEENSP_INS5_IJNSA_ILi8EEESE_EEENS5_IJSE_SB_EEEEEEEvNS4_8identityESW_S16_vS17_EENS_8epilogue10collective18CollectiveEpilogueINS19_23Sm100TmaWarpSpecializedILi2ELi2ELi64ELb0ELb0EEEJSF_NS5_IJNSP_ISE_SB_EENSP_INSA_ILi64EEESB_EEEEEaSG_aSG_NS19_6fusion15FusionCallbacksIS1D_NS1I_17LinearCombinationIaiaiLNS_15FloatRoundStyleE2EEESF_S1H_JEEENS4_5SM1004TMEM4LOAD26SM100_TMEM_LOAD_32dp32b64xESW_NSX_INSY_ILi2ELi4ELi3EEES11_NSP_INS5_IJS12_S1F_EEENS5_IJS1F_SB_EEEEEEENS4_39AutoVectorizingCopyWithAssumedAlignmentILi128EEENS4_14SM90_TMA_STOREES1W_S1Y_S1Y_EEEvvEEEEvNT_6ParamsE,"",@"SHT_CUDA_INFO"
	.sectionflags	@""
	.align	4


	//----- nvinfo : EIATTR_CUDA_API_VERSION
	.align		4
        /*0000*/ 	.byte	0x04, 0x37
        /*0002*/ 	.short	(.L_31 - .L_30)
.L_30:
        /*0004*/ 	.word	0x00000082


	//----- nvinfo : EIATTR_KPARAM_INFO
	.align		4
.L_31:
        /*0008*/ 	.byte	0x04, 0x17
        /*000a*/ 	.short	(.L_33 - .L_32)
.L_32:
        /*000c*/ 	.word	0x00000000
        /*0010*/ 	.short	0x0000
        /*0012*/ 	.short	0x0000
        /*0014*/ 	.byte	0x00, 0xf0, 0x01, 0x20


	//----- nvinfo : EIATTR_AT_ENTRY_FRAGMENTS
	.align		4
.L_33:
        /*0018*/ 	.byte	0x04, 0x4f
        /*001a*/ 	.short	(.L_35 - .L_34)


	//   ....[0]....
.L_34:
        /*001c*/ 	.word	0x00000006


	//----- nvinfo : EIATTR_RESERVED_SMEM_USED
	.align		4
.L_35:
        /*0020*/ 	.byte	0x01, 0x41
	.zero		2


	//----- nvinfo : EIATTR_SPARSE_MMA_MASK
	.align		4
        /*0024*/ 	.byte	0x03, 0x50
        /*0026*/ 	.short	0x0000


	//----- nvinfo : EIATTR_TCGEN05_1CTA_USED
	.align		4
        /*0028*/ 	.byte	0x01, 0x51
	.zero		2


	//----- nvinfo : EIATTR_MAXREG_COUNT
	.align		4
        /*002c*/ 	.byte	0x03, 0x1b
        /*002e*/ 	.short	0x00ff


	//----- nvinfo : EIATTR_NUM_BARRIERS
	.align		4
        /*0030*/ 	.byte	0x02, 0x4c
        /*0032*/ 	.byte	0x07
	.zero		1


	//----- nvinfo : EIATTR_EXTERNS
	.align		4
        /*0034*/ 	.byte	0x04, 0x0f
        /*0036*/ 	.short	(.L_37 - .L_36)


	//   ....[0]....
	.align		4
.L_36:
        /*0038*/ 	.word	index@(__assertfail)


	//----- nvinfo : EIATTR_MERCURY_ISA_VERSION
	.align		4
.L_37:
        /*003c*/ 	.byte	0x03, 0x5f
        /*003e*/ 	.short	0x0101


	//----- nvinfo : EIATTR_INT_WARP_WIDE_INSTR_OFFSETS
	.align		4
        /*0040*/ 	.byte	0x04, 0x31
        /*0042*/ 	.short	(.L_39 - .L_38)


	//   ....[0]....
.L_38:
        /*0044*/ 	.word	0x00001d50


	//   ....[1]....
        /*0048*/ 	.word	0x00003680


	//   ....[2]....
        /*004c*/ 	.word	0x000036a0


	//   ....[3]....
        /*0050*/ 	.word	0x000036d0


	//   ....[4]....
        /*0054*/ 	.word	0x00004000


	//   ....[5]....
        /*0058*/ 	.word	0x00004070


	//   ....[6]....
        /*005c*/ 	.word	0x00004250


	//   ....[7]....
        /*0060*/ 	.word	0x000043b0


	//----- nvinfo : EIATTR_COOP_GROUP_MASK_REGIDS
	.align		4
.L_39:
        /*0064*/ 	.byte	0x04, 0x29
        /*0066*/ 	.short	(.L_41 - .L_40)


	//   ....[0]....
.L_40:
        /*0068*/ 	.word	0xffffffff


	//   ....[1]....
        /*006c*/ 	.word	0xffffffff


	//   ....[2]....
        /*0070*/ 	.word	0xffffffff


	//   ....[3]....
        /*0074*/ 	.word	0xffffffff


	//   ....[4]....
        /*0078*/ 	.word	0xffffffff


	//   ....[5]....
        /*007c*/ 	.word	0xffffffff


	//   ....[6]....
        /*0080*/ 	.word	0xffffffff


	//   ....[7]....
        /*0084*/ 	.word	0xffffffff


	//   ....[8]....
        /*0088*/ 	.word	0xffffffff


	//   ....[9]....
        /*008c*/ 	.word	0xffffffff


	//   ....[10]....
        /*0090*/ 	.word	0xffffffff


	//   ....[11]....
        /*0094*/ 	.word	0xffffffff


	//   ....[12]....
        /*0098*/ 	.word	0xffffffff


	//----- nvinfo : EIATTR_COOP_GROUP_INSTR_OFFSETS
	.align		4
.L_41:
        /*009c*/ 	.byte	0x04, 0x28
        /*009e*/ 	.short	(.L_43 - .L_42)


	//   ....[0]....
.L_42:
        /*00a0*/ 	.word	0x00000090


	//   ....[1]....
        /*00a4*/ 	.word	0x000004d0


	//   ....[2]....
        /*00a8*/ 	.word	0x00000600


	//   ....[3]....
        /*00ac*/ 	.word	0x00000760


	//   ....[4]....
        /*00b0*/ 	.word	0x00000860


	//   ....[5]....
        /*00b4*/ 	.word	0x000009d0


	//   ....[6]....
        /*00b8*/ 	.word	0x00000b70


	//   ....[7]....
        /*00bc*/ 	.word	0x00001c30


	//   ....[8]....
        /*00c0*/ 	.word	0x000028f0


	//   ....[9]....
        /*00c4*/ 	.word	0x00002b00


	//   ....[10]....
        /*00c8*/ 	.word	0x00002b30


	//   ....[11]....
        /*00cc*/ 	.word	0x00003560


	//   ....[12]....
        /*00d0*/ 	.word	0x00003790


	//----- nvinfo : EIATTR_VRC_CTA_INIT_COUNT
	.align		4
.L_43:
        /*00d4*/ 	.byte	0x02, 0x4a
        /*00d6*/ 	.byte	0x80
	.zero		1


	//----- nvinfo : EIATTR_SYSCALL_OFFSETS
	.align		4
        /*00d8*/ 	.byte	0x04, 0x46
        /*00da*/ 	.short	(.L_45 - .L_44)


	//   ....[0]....
.L_44:
        /*00dc*/ 	.word	0x00004df0


	//   ....[1]....
        /*00e0*/ 	.word	0x00004f30


	//   ....[2]....
        /*00e4*/ 	.word	0x00005790


	//   ....[3]....
        /*00e8*/ 	.word	0x00006d90


	//----- nvinfo : EIATTR_MBARRIER_INSTR_OFFSETS
	.align		4
.L_45:
        /*00ec*/ 	.byte	0x04, 0x39
        /*00ee*/ 	.short	(.L_47 - .L_46)


	//   ....[0]....
.L_46:
        /*00f0*/ 	.word	0x000005b0
        /*00f4*/ 	.word	0x000000ff
        /*00f8*/ 	.word	0x00000000
        /*00fc*/ 	.short	0x0100
        /*00fe*/ 	.byte	0x05
	.zero		1


	//   ....[1]....
        /*0100*/ 	.word	0x000005c0
        /*0104*/ 	.word	0x000000ff
        /*0108*/ 	.word	0x00000010
        /*010c*/ 	.short	0x0100
        /*010e*/ 	.byte	0x05
	.zero		1


	//   ....[2]....
        /*0110*/ 	.word	0x000005d0
        /*0114*/ 	.word	0x000000ff
        /*0118*/ 	.word	0x00000008
        /*011c*/ 	.short	0x0100
        /*011e*/ 	.byte	0x05
	.zero		1


	//   ....[3]....
        /*0120*/ 	.word	0x000005e0
        /*0124*/ 	.word	0x000000ff
        /*0128*/ 	.word	0x00000018
        /*012c*/ 	.short	0x0100
        /*012e*/ 	.byte	0x05
	.zero		1


	//   ....[4]....
        /*0130*/ 	.word	0x00000710
        /*0134*/ 	.word	0x000000ff
        /*0138*/ 	.word	0x00000020
        /*013c*/ 	.short	0x0100
        /*013e*/ 	.byte	0x07
	.zero		1


	//   ....[5]....
        /*0140*/ 	.word	0x00000720
        /*0144*/ 	.word	0x000000ff
        /*0148*/ 	.word	0x00000030
        /*014c*/ 	.short	0x0100
        /*014e*/ 	.byte	0x07
	.zero		1


	//   ....[6]....
        /*0150*/ 	.word	0x00000730
        /*0154*/ 	.word	0x000000ff
        /*0158*/ 	.word	0x00000028
        /*015c*/ 	.short	0x0100
        /*015e*/ 	.byte	0x07
	.zero		1


	//   ....[7]....
        /*0160*/ 	.word	0x00000740
        /*0164*/ 	.word	0x000000ff
        /*0168*/ 	.word	0x00000038
        /*016c*/ 	.short	0x0100
        /*016e*/ 	.byte	0x07
	.zero		1


	//   ....[8]....
        /*0170*/ 	.word	0x00000830
        /*0174*/ 	.word	0x000000ff
        /*0178*/ 	.word	0x00000040
        /*017c*/ 	.short	0x0100
        /*017e*/ 	.byte	0x05
	.zero		1


	//   ....[9]....
        /*0180*/ 	.word	0x00000840
        /*0184*/ 	.word	0x000000ff
        /*0188*/ 	.word	0x00000048
        /*018c*/ 	.short	0x0100
        /*018e*/ 	.byte	0x05
	.zero		1


	//   ....[10]....
        /*0190*/ 	.word	0x00000980
        /*0194*/ 	.word	0x000000ff
        /*0198*/ 	.word	0x00000050
        /*019c*/ 	.short	0x0100
        /*019e*/ 	.byte	0x05
	.zero		1


	//   ....[11]....
        /*01a0*/ 	.word	0x00000990
        /*01a4*/ 	.word	0x000000ff
        /*01a8*/ 	.word	0x00000060
        /*01ac*/ 	.short	0x0100
        /*01ae*/ 	.byte	0x05
	.zero		1


	//   ....[12]....
        /*01b0*/ 	.word	0x000009a0
        /*01b4*/ 	.word	0x000000ff
        /*01b8*/ 	.word	0x00000058
        /*01bc*/ 	.short	0x0100
        /*01be*/ 	.byte	0x05
	.zero		1


	//   ....[13]....
        /*01c0*/ 	.word	0x000009b0
        /*01c4*/ 	.word	0x000000ff
        /*01c8*/ 	.word	0x00000068
        /*01cc*/ 	.short	0x0100
        /*01ce*/ 	.byte	0x05
	.zero		1


	//   ....[14]....
        /*01d0*/ 	.word	0x00000ae0
        /*01d4*/ 	.word	0x000000ff
        /*01d8*/ 	.word	0x00000070
        /*01dc*/ 	.short	0x0100
        /*01de*/ 	.byte	0x07
	.zero		1


	//   ....[15]....
        /*01e0*/ 	.word	0x00000af0
        /*01e4*/ 	.word	0x000000ff
        /*01e8*/ 	.word	0x00000090
        /*01ec*/ 	.short	0x0100
        /*01ee*/ 	.byte	0x07
	.zero		1


	//   ....[16]....
        /*01f0*/ 	.word	0x00000b00
        /*01f4*/ 	.word	0x000000ff
        /*01f8*/ 	.word	0x00000078
        /*01fc*/ 	.short	0x0100
        /*01fe*/ 	.byte	0x07
	.zero		1


	//   ....[17]....
        /*0200*/ 	.word	0x00000b10
        /*0204*/ 	.word	0x000000ff
        /*0208*/ 	.word	0x00000098
        /*020c*/ 	.short	0x0100
        /*020e*/ 	.byte	0x07
	.zero		1


	//   ....[18]....
        /*0210*/ 	.word	0x00000b20
        /*0214*/ 	.word	0x000000ff
        /*0218*/ 	.word	0x00000080
        /*021c*/ 	.short	0x0100
        /*021e*/ 	.byte	0x07
	.zero		1


	//   ....[19]....
        /*0220*/ 	.word	0x00000b30
        /*0224*/ 	.word	0x000000ff
        /*0228*/ 	.word	0x000000a0
        /*022c*/ 	.short	0x0100
        /*022e*/ 	.byte	0x07
	.zero		1


	//   ....[20]....
        /*0230*/ 	.word	0x00000b40
        /*0234*/ 	.word	0x000000ff
        /*0238*/ 	.word	0x00000088
        /*023c*/ 	.short	0x0100
        /*023e*/ 	.byte	0x07
	.zero		1


	//   ....[21]....
        /*0240*/ 	.word	0x00000b50
        /*0244*/ 	.word	0x000000ff
        /*0248*/ 	.word	0x000000a8
        /*024c*/ 	.short	0x0100
        /*024e*/ 	.byte	0x07
	.zero		1


	//   ....[22]....
        /*0250*/ 	.word	0x00000c40
        /*0254*/ 	.word	0x000000ff
        /*0258*/ 	.word	0x000000b0
        /*025c*/ 	.short	0x0100
        /*025e*/ 	.byte	0x05
	.zero		1


	//   ....[23]....
        /*0260*/ 	.word	0x00000c50
        /*0264*/ 	.word	0x000000ff
        /*0268*/ 	.word	0x000000c0
        /*026c*/ 	.short	0x0100
        /*026e*/ 	.byte	0x05
	.zero		1


	//   ....[24]....
        /*0270*/ 	.word	0x00000c60
        /*0274*/ 	.word	0x000000ff
        /*0278*/ 	.word	0x000000b8
        /*027c*/ 	.short	0x0100
        /*027e*/ 	.byte	0x05
	.zero		1


	//   ....[25]....
        /*0280*/ 	.word	0x00000c70
        /*0284*/ 	.word	0x000000ff
        /*0288*/ 	.word	0x000000c8
        /*028c*/ 	.short	0x0100
        /*028e*/ 	.byte	0x05
	.zero		1


	//   ....[26]....
        /*0290*/ 	.word	0x00001550
        /*0294*/ 	.word	0x00000003
        /*0298*/ 	.word	0x000000c0
        /*029c*/ 	.short	0x010a
        /*029e*/ 	.byte	0xff
	.zero		1


	//   ....[27]....
        /*02a0*/ 	.word	0x00001580
        /*02a4*/ 	.word	0x00000003
        /*02a8*/ 	.word	0x000000b0
        /*02ac*/ 	.short	0x0101
        /*02ae*/ 	.byte	0xff
	.zero		1


	//   ....[28]....
        /*02b0*/ 	.word	0x00001650
        /*02b4*/ 	.word	0x000000ff
        /*02b8*/ 	.word	0x00000010
        /*02bc*/ 	.short	0x010a
        /*02be*/ 	.byte	0x08
	.zero		1


	//   ....[29]....
        /*02c0*/ 	.word	0x000016f0
        /*02c4*/ 	.word	0x000000ff
        /*02c8*/ 	.word	0x00000010
        /*02cc*/ 	.short	0x010a
        /*02ce*/ 	.byte	0x21
	.zero		1


	//   ....[30]....
        /*02d0*/ 	.word	0x00001850
        /*02d4*/ 	.word	0x000000ff
        /*02d8*/ 	.word	0x00000010
        /*02dc*/ 	.short	0x010a
        /*02de*/ 	.byte	0x08
	.zero		1


	//   ....[31]....
        /*02e0*/ 	.word	0x00001940
        /*02e4*/ 	.word	0x000000ff
        /*02e8*/ 	.word	0x00000048
        /*02ec*/ 	.short	0x0101
        /*02ee*/ 	.byte	0x04
	.zero		1


	//   ....[32]....
        /*02f0*/ 	.word	0x00001960
        /*02f4*/ 	.word	0x000000ff
        /*02f8*/ 	.word	0x00000010
        /*02fc*/ 	.short	0x010a
        /*02fe*/ 	.byte	0x08
	.zero		1


	//   ....[33]....
        /*0300*/ 	.word	0x000019e0
        /*0304*/ 	.word	0x000000ff
        /*0308*/ 	.word	0x00000010
        /*030c*/ 	.short	0x010a
        /*030e*/ 	.byte	0x11
	.zero		1


	//   ....[34]....
        /*0310*/ 	.word	0x00001b40
        /*0314*/ 	.word	0x000000ff
        /*0318*/ 	.word	0x00000010
        /*031c*/ 	.short	0x010a
        /*031e*/ 	.byte	0x08
	.zero		1


	//   ....[35]....
        /*0320*/ 	.word	0x00001c60
        /*0324*/ 	.word	0x00000002
        /*0328*/ 	.word	0x00000050
        /*032c*/ 	.short	0x010a
        /*032e*/ 	.byte	0xff
	.zero		1


	//   ....[36]....
        /*0330*/ 	.word	0x00001d20
        /*0334*/ 	.word	0x00000002
        /*0338*/ 	.word	0x00000000
        /*033c*/ 	.short	0x0101
        /*033e*/ 	.byte	0xff
	.zero		1


	//   ....[37]....
        /*0340*/ 	.word	0x00002280
        /*0344*/ 	.word	0x000000ff
        /*0348*/ 	.word	0x00000000
        /*034c*/ 	.short	0x010a
        /*034e*/ 	.byte	0x04
	.zero		1


	//   ....[38]....
        /*0350*/ 	.word	0x00002320
        /*0354*/ 	.word	0x00000000
        /*0358*/ 	.word	0x00000000
        /*035c*/ 	.short	0x010a
        /*035e*/ 	.byte	0xff
	.zero		1


	//   ....[39]....
        /*0360*/ 	.word	0x00002440
        /*0364*/ 	.word	0x00000000
        /*0368*/ 	.word	0x000000b0
        /*036c*/ 	.short	0x010a
        /*036e*/ 	.byte	0xff
	.zero		1


	//   ....[40]....
        /*0370*/ 	.word	0x000024a0
        /*0374*/ 	.word	0x00000004
        /*0378*/ 	.word	0x00000000
        /*037c*/ 	.short	0x0101
        /*037e*/ 	.byte	0xff
	.zero		1


	//   ....[41]....
        /*0380*/ 	.word	0x000024c0
        /*0384*/ 	.word	0x000000ff
        /*0388*/ 	.word	0x00000060
        /*038c*/ 	.short	0x010a
        /*038e*/ 	.byte	0x05
	.zero		1


	//   ....[42]....
        /*0390*/ 	.word	0x000025e0
        /*0394*/ 	.word	0x00000000
        /*0398*/ 	.word	0x00000050
        /*039c*/ 	.short	0x010a
        /*039e*/ 	.byte	0xff
	.zero		1


	//   ....[43]....
        /*03a0*/ 	.word	0x000026f0
        /*03a4*/ 	.word	0x00000000
        /*03a8*/ 	.word	0x00000000
        /*03ac*/ 	.short	0x0101
        /*03ae*/ 	.byte	0xff
	.zero		1


	//   ....[44]....
        /*03b0*/ 	.word	0x00002780
        /*03b4*/ 	.word	0x000000ff
        /*03b8*/ 	.word	0x00000060
        /*03bc*/ 	.short	0x0106
        /*03be*/ 	.byte	0x05
	.zero		1


	//   ....[45]....
        /*03c0*/ 	.word	0x000027a0
        /*03c4*/ 	.word	0x000000ff
        /*03c8*/ 	.word	0x00000060
        /*03cc*/ 	.short	0x010a
        /*03ce*/ 	.byte	0x05
	.zero		1


	//   ....[46]....
        /*03d0*/ 	.word	0x00002830
        /*03d4*/ 	.word	0x000000ff
        /*03d8*/ 	.word	0x00000060
        /*03dc*/ 	.short	0x0106
        /*03de*/ 	.byte	0x04
	.zero		1


	//   ....[47]....
        /*03e0*/ 	.word	0x00002870
        /*03e4*/ 	.word	0x00000000
        /*03e8*/ 	.word	0x00000060
        /*03ec*/ 	.short	0x010a
        /*03ee*/ 	.byte	0xff
	.zero		1


	//   ....[48]....
        /*03f0*/ 	.word	0x00002db0
        /*03f4*/ 	.word	0x00000000
        /*03f8*/ 	.word	0x00000050
        /*03fc*/ 	.short	0x010a
        /*03fe*/ 	.byte	0xff
	.zero		1


	//   ....[49]....
        /*0400*/ 	.word	0x00002ec0
        /*0404*/ 	.word	0x00000003
        /*0408*/ 	.word	0x00000000
        /*040c*/ 	.short	0x0101
        /*040e*/ 	.byte	0xff
	.zero		1


	//   ....[50]....
        /*0410*/ 	.word	0x00002ed0
        /*0414*/ 	.word	0x000000ff
        /*0418*/ 	.word	0x00000000
        /*041c*/ 	.short	0x010a
        /*041e*/ 	.byte	0x06
	.zero		1


	//   ....[51]....
        /*0420*/ 	.word	0x00002ef0
        /*0424*/ 	.word	0x000000ff
        /*0428*/ 	.word	0x00000090
        /*042c*/ 	.short	0x010a
        /*042e*/ 	.byte	0x07
	.zero		1


	//   ....[52]....
        /*0430*/ 	.word	0x00002fc0
        /*0434*/ 	.word	0x000000ff
        /*0438*/ 	.word	0x00000000
        /*043c*/ 	.short	0x010a
        /*043e*/ 	.byte	0x06
	.zero		1


	//   ....[53]....
        /*0440*/ 	.word	0x000030f0
        /*0444*/ 	.word	0x000000ff
        /*0448*/ 	.word	0x00000000
        /*044c*/ 	.short	0x010a
        /*044e*/ 	.byte	0x1a
	.zero		1


	//   ....[54]....
        /*0450*/ 	.word	0x00003390
        /*0454*/ 	.word	0x000000ff
        /*0458*/ 	.word	0x00000000
        /*045c*/ 	.short	0x010a
        /*045e*/ 	.byte	0x06
	.zero		1


	//   ....[55]....
        /*0460*/ 	.word	0x00003420
        /*0464*/ 	.word	0x000000ff
        /*0468*/ 	.word	0x00000000
        /*046c*/ 	.short	0x010a
        /*046e*/ 	.byte	0x06
	.zero		1


	//   ....[56]....
        /*0470*/ 	.word	0x000034b0
        /*0474*/ 	.word	0x000000ff
        /*0478*/ 	.word	0x00000000
        /*047c*/ 	.short	0x010a
        /*047e*/ 	.byte	0x06
	.zero		1


	//   ....[57]....
        /*0480*/ 	.word	0x00003540
        /*0484*/ 	.word	0x000000ff
        /*0488*/ 	.word	0x00000000
        /*048c*/ 	.short	0x010a
        /*048e*/ 	.byte	0x07
	.zero		1


	//   ....[58]....
        /*0490*/ 	.word	0x000039a0
        /*0494*/ 	.word	0x00000000
        /*0498*/ 	.word	0x00000050
        /*049c*/ 	.short	0x010a
        /*049e*/ 	.byte	0xff
	.zero		1


	//   ....[59]....
        /*04a0*/ 	.word	0x00003a60
        /*04a4*/ 	.word	0x00000000
        /*04a8*/ 	.word	0x00000000
        /*04ac*/ 	.short	0x0101
        /*04ae*/ 	.byte	0xff
	.zero		1


	//   ....[60]....
        /*04b0*/ 	.word	0x00003d80
        /*04b4*/ 	.word	0x000000ff
        /*04b8*/ 	.word	0x00000048
        /*04bc*/ 	.short	0x010a
        /*04be*/ 	.byte	0x07
	.zero		1


	//   ....[61]....
        /*04c0*/ 	.word	0x00003f70
        /*04c4*/ 	.word	0x000000ff
        /*04c8*/ 	.word	0x00000030
        /*04cc*/ 	.short	0x010a
        /*04ce*/ 	.byte	0x07
	.zero		1


	//   ....[62]....
        /*04d0*/ 	.word	0x00004140
        /*04d4*/ 	.word	0x000000ff
        /*04d8*/ 	.word	0x00000020
        /*04dc*/ 	.short	0x010b
        /*04de*/ 	.byte	0x07
	.zero		1


	//   ....[63]....
        /*04e0*/ 	.word	0x000041b0
        /*04e4*/ 	.word	0x000000ff
        /*04e8*/ 	.word	0x00000000
        /*04ec*/ 	.short	0x0101
        /*04ee*/ 	.byte	0x08
	.zero		1


	//   ....[64]....
        /*04f0*/ 	.word	0x000041e0
        /*04f4*/ 	.word	0x000000ff
        /*04f8*/ 	.word	0x00000038
        /*04fc*/ 	.short	0x010a
        /*04fe*/ 	.byte	0x07
	.zero		1


	//   ....[65]....
        /*0500*/ 	.word	0x000043f0
        /*0504*/ 	.word	0x000000ff
        /*0508*/ 	.word	0x00000028
        /*050c*/ 	.short	0x010b
        /*050e*/ 	.byte	0x07
	.zero		1


	//   ....[66]....
        /*0510*/ 	.word	0x00004410
        /*0514*/ 	.word	0x000000ff
        /*0518*/ 	.word	0x00000000
        /*051c*/ 	.short	0x0101
        /*051e*/ 	.byte	0x0d
	.zero		1


	//   ....[67]....
        /*0520*/ 	.word	0x00004440
        /*0524*/ 	.word	0x000000ff
        /*0528*/ 	.word	0x00000030
        /*052c*/ 	.short	0x010a
        /*052e*/ 	.byte	0x07
	.zero		1


	//   ....[68]....
        /*0530*/ 	.word	0x00004480
        /*0534*/ 	.word	0x00000000
        /*0538*/ 	.word	0x00000038
        /*053c*/ 	.short	0x010a
        /*053e*/ 	.byte	0xff
	.zero		1


	//   ....[69]....
        /*0540*/ 	.word	0x000047c0
        /*0544*/ 	.word	0x00000000
        /*0548*/ 	.word	0x00000050
        /*054c*/ 	.short	0x010a
        /*054e*/ 	.byte	0xff
	.zero		1


	//   ....[70]....
        /*0550*/ 	.word	0x000048d0
        /*0554*/ 	.word	0x00000000
        /*0558*/ 	.word	0x00000000
        /*055c*/ 	.short	0x0101
        /*055e*/ 	.byte	0xff
	.zero		1


	//   ....[71]....
        /*0560*/ 	.word	0x00005330
        /*0564*/ 	.word	0x00000003
        /*0568*/ 	.word	0x00000020
        /*056c*/ 	.short	0x010a
        /*056e*/ 	.byte	0xff
	.zero		1


	//   ....[72]....
        /*0570*/ 	.word	0x00005370
        /*0574*/ 	.word	0x00000074
        /*0578*/ 	.word	0x00000070
        /*057c*/ 	.short	0x010a
        /*057e*/ 	.byte	0xff
	.zero		1


	//   ....[73]....
        /*0580*/ 	.word	0x000054b0
        /*0584*/ 	.word	0x00000003
        /*0588*/ 	.word	0x00000020
        /*058c*/ 	.short	0x010a
        /*058e*/ 	.byte	0xff
	.zero		1


	//   ....[74]....
        /*0590*/ 	.word	0x000055f0
        /*0594*/ 	.word	0x00000000
        /*0598*/ 	.word	0x00000000
        /*059c*/ 	.short	0x0101
        /*059e*/ 	.byte	0xff
	.zero		1


	//   ....[75]....
        /*05a0*/ 	.word	0x00005670
        /*05a4*/ 	.word	0x00000074
        /*05a8*/ 	.word	0x00000070
        /*05ac*/ 	.short	0x010a
        /*05ae*/ 	.byte	0xff
	.zero		1


	//   ....[76]....
        /*05b0*/ 	.word	0x00006a00
        /*05b4*/ 	.word	0x0000007d
        /*05b8*/ 	.word	0x00000020
        /*05bc*/ 	.short	0x010a
        /*05be*/ 	.byte	0xff
	.zero		1


	//   ....[77]....
        /*05c0*/ 	.word	0x00006ad0
        /*05c4*/ 	.word	0x0000007d
        /*05c8*/ 	.word	0x00000020
        /*05cc*/ 	.short	0x010a
        /*05ce*/ 	.byte	0xff
	.zero		1


	//   ....[78]....
        /*05d0*/ 	.word	0x00006c10
        /*05d4*/ 	.word	0x00000000
        /*05d8*/ 	.word	0x00000000
        /*05dc*/ 	.short	0x0101
        /*05de*/ 	.byte	0xff
	.zero		1


	//   ....[79]....
        /*05e0*/ 	.word	0x00007050
        /*05e4*/ 	.word	0x000000ff
        /*05e8*/ 	.word	0x00000000
        /*05ec*/ 	.short	0x0101
        /*05ee*/ 	.byte	0x05
	.zero		1


	//   ....[80]....
        /*05f0*/ 	.word	0x00008190
        /*05f4*/ 	.word	0x00000003
        /*05f8*/ 	.word	0x000000c0
        /*05fc*/ 	.short	0x010a
        /*05fe*/ 	.byte	0xff
	.zero		1


	//   ....[81]....
        /*0600*/ 	.word	0x000081f0
        /*0604*/ 	.word	0x00000002
        /*0608*/ 	.word	0x00000010
        /*060c*/ 	.short	0x010a
        /*060e*/ 	.byte	0xff
	.zero		1


	//   ....[82]....
        /*0610*/ 	.word	0x00008250
        /*0614*/ 	.word	0x00000002
        /*0618*/ 	.word	0x00000010
        /*061c*/ 	.short	0x010a
        /*061e*/ 	.byte	0xff
	.zero		1


	//   ....[83]....
        /*0620*/ 	.word	0x000082a0
        /*0624*/ 	.word	0x00000002
        /*0628*/ 	.word	0x00000050
        /*062c*/ 	.short	0x010a
        /*062e*/ 	.byte	0xff
	.zero		1


	//   ....[84]....
        /*0630*/ 	.word	0x00008300
        /*0634*/ 	.word	0x00000000
        /*0638*/ 	.word	0x00000000
        /*063c*/ 	.short	0x010a
        /*063e*/ 	.byte	0xff
	.zero		1


	//   ....[85]....
        /*0640*/ 	.word	0x00008350
        /*0644*/ 	.word	0x00000000
        /*0648*/ 	.word	0x000000b0
        /*064c*/ 	.short	0x010a
        /*064e*/ 	.byte	0xff
	.zero		1


	//   ....[86]....
        /*0650*/ 	.word	0x000083b0
        /*0654*/ 	.word	0x00000000
        /*0658*/ 	.word	0x00000060
        /*065c*/ 	.short	0x010a
        /*065e*/ 	.byte	0xff
	.zero		1


	//   ....[87]....
        /*0660*/ 	.word	0x00008400
        /*0664*/ 	.word	0x00000000
        /*0668*/ 	.word	0x00000050
        /*066c*/ 	.short	0x010a
        /*066e*/ 	.byte	0xff
	.zero		1


	//   ....[88]....
        /*0670*/ 	.word	0x00008460
        /*0674*/ 	.word	0x00000000
        /*0678*/ 	.word	0x00000060
        /*067c*/ 	.short	0x010a
        /*067e*/ 	.byte	0xff
	.zero		1


	//   ....[89]....
        /*0680*/ 	.word	0x000084b0
        /*0684*/ 	.word	0x00000000
        /*0688*/ 	.word	0x00000050
        /*068c*/ 	.short	0x010a
        /*068e*/ 	.byte	0xff
	.zero		1


	//   ....[90]....
        /*0690*/ 	.word	0x00008510
        /*0694*/ 	.word	0x00000003
        /*0698*/ 	.word	0x00000090
        /*069c*/ 	.short	0x010a
        /*069e*/ 	.byte	0xff
	.zero		1


	//   ....[91]....
        /*06a0*/ 	.word	0x00008570
        /*06a4*/ 	.word	0x00000000
        /*06a8*/ 	.word	0x00000000
        /*06ac*/ 	.short	0x010a
        /*06ae*/ 	.byte	0xff
	.zero		1


	//   ....[92]....
        /*06b0*/ 	.word	0x000085d0
        /*06b4*/ 	.word	0x00000000
        /*06b8*/ 	.word	0x00000000
        /*06bc*/ 	.short	0x010a
        /*06be*/ 	.byte	0xff
	.zero		1


	//   ....[93]....
        /*06c0*/ 	.word	0x00008630
        /*06c4*/ 	.word	0x00000000
        /*06c8*/ 	.word	0x00000000
        /*06cc*/ 	.short	0x010a
        /*06ce*/ 	.byte	0xff
	.zero		1


	//   ....[94]....
        /*06d0*/ 	.word	0x00008690
        /*06d4*/ 	.word	0x00000000
        /*06d8*/ 	.word	0x00000000
        /*06dc*/ 	.short	0x010a
        /*06de*/ 	.byte	0xff
	.zero		1


	//   ....[95]....
        /*06e0*/ 	.word	0x000086f0
        /*06e4*/ 	.word	0x00000000
        /*06e8*/ 	.word	0x00000000
        /*06ec*/ 	.short	0x010a
        /*06ee*/ 	.byte	0xff
	.zero		1


	//   ....[96]....
        /*06f0*/ 	.word	0x00008740
        /*06f4*/ 	.word	0x00000000
        /*06f8*/ 	.word	0x00000050
        /*06fc*/ 	.short	0x010a
        /*06fe*/ 	.byte	0xff
	.zero		1


	//   ....[97]....
        /*0700*/ 	.word	0x000087a0
        /*0704*/ 	.word	0x00000000
        /*0708*/ 	.word	0x00000048
        /*070c*/ 	.short	0x010a
        /*070e*/ 	.byte	0xff
	.zero		1


	//   ....[98]....
        /*0710*/ 	.word	0x00008800
        /*0714*/ 	.word	0x00000003
        /*0718*/ 	.word	0x00000030
        /*071c*/ 	.short	0x010a
        /*071e*/ 	.byte	0xff
	.zero		1


	//   ....[99]....
        /*0720*/ 	.word	0x00008860
        /*0724*/ 	.word	0x00000003
        /*0728*/ 	.word	0x00000038
        /*072c*/ 	.short	0x010a
        /*072e*/ 	.byte	0xff
	.zero		1


	//   ....[100]....
        /*0730*/ 	.word	0x000088c0
        /*0734*/ 	.word	0x00000000
        /*0738*/ 	.word	0x00000030
        /*073c*/ 	.short	0x010a
        /*073e*/ 	.byte	0xff
	.zero		1


	//   ....[101]....
        /*0740*/ 	.word	0x00008910
        /*0744*/ 	.word	0x00000000
        /*0748*/ 	.word	0x00000050
        /*074c*/ 	.short	0x010a
        /*074e*/ 	.byte	0xff
	.zero		1


	//   ....[102]....
        /*0750*/ 	.word	0x00008960
        /*0754*/ 	.word	0x00000003
        /*0758*/ 	.word	0x00000020
        /*075c*/ 	.short	0x010a
        /*075e*/ 	.byte	0xff
	.zero		1


	//   ....[103]....
        /*0760*/ 	.word	0x000089b0
        /*0764*/ 	.word	0x00000074
        /*0768*/ 	.word	0x00000070
        /*076c*/ 	.short	0x010a
        /*076e*/ 	.byte	0xff
	.zero		1


	//   ....[104]....
        /*0770*/ 	.word	0x00008a00
        /*0774*/ 	.word	0x0000007d
        /*0778*/ 	.word	0x00000020
        /*077c*/ 	.short	0x010a
        /*077e*/ 	.byte	0xff
	.zero		1


	//----- nvinfo : EIATTR_NUM_MBARRIERS
	.align		4
.L_47:
        /*0780*/ 	.byte	0x03, 0x38
        /*0782*/ 	.short	0x001a


	//----- nvinfo : EIATTR_EXIT_INSTR_OFFSETS
	.align		4
        /*0784*/ 	.byte	0x04, 0x1c
        /*0786*/ 	.short	(.L_49 - .L_48)


	//   ....[0]....
.L_48:
        /*0788*/ 	.word	0x00002350


	//   ....[1]....
        /*078c*/ 	.word	0x00002840


	//   ....[2]....
        /*0790*/ 	.word	0x000028a0


	//   ....[3]....
        /*0794*/ 	.word	0x000037a0


	//   ....[4]....
        /*0798*/ 	.word	0x000044b0


	//   ....[5]....
        /*079c*/ 	.word	0x000044f0


	//   ....[6]....
        /*07a0*/ 	.word	0x00008180


	//----- nvinfo : EIATTR_MAX_THREADS
	.align		4
.L_49:
        /*07a4*/ 	.byte	0x04, 0x05
        /*07a6*/ 	.short	(.L_51 - .L_50)
.L_50:
        /*07a8*/ 	.word	0x00000100
        /*07ac*/ 	.word	0x00000001
        /*07b0*/ 	.word	0x00000001


	//----- nvinfo : EIATTR_CRS_STACK_SIZE
	.align		4
.L_51:
        /*07b4*/ 	.byte	0x04, 0x1e
        /*07b6*/ 	.short	(.L_53 - .L_52)
.L_52:
        /*07b8*/ 	.word	0x00000000


	//----- nvinfo : EIATTR_CBANK_PARAM_SIZE
	.align		4
.L_53:
        /*07bc*/ 	.byte	0x03, 0x19
        /*07be*/ 	.short	0x0800


	//----- nvinfo : EIATTR_PARAM_CBANK
	.align		4
        /*07c0*/ 	.byte	0x04, 0x0a
        /*07c2*/ 	.short	(.L_55 - .L_54)
	.align		4
.L_54:
        /*07c4*/ 	.word	index@(.nv.constant0._ZN7cutlass13device_kernelINS_4gemm6kernel13GemmUniversalIN4cute5tupleIJiiiiEEENS1_10collective13CollectiveMmaINS1_35MainloopSm100TmaUmmaWarpSpecializedILi2ELi2ELi4ENS5_IJNS4_1CILi1EEESB_SB_EEEEENS5_IJNSA_ILi128EEESE_SE_EEEaNS5_IJlSB_lEEEaSG_NS4_8TiledMMAINS4_8MMA_AtomIJNS4_15SM100_MMA_S8_SSIaaiLi128ELi128ELNS4_4UMMA5MajorE0ELSL_0ELNSK_8SaturateE0EEEEEENS4_6LayoutISC_NS5_IJNSA_ILi0EEESQ_SQ_EEEEENS5_IJNS4_10UnderscoreEST_ST_EEEEENS4_13SM90_TMA_LOADENS4_14ComposedLayoutINS4_7SwizzleILi3ELi4ELi3EEENS4_18smem_ptr_flag_bitsILi8EEENSP_INS5_IJNSA_ILi8EEESE_EEENS5_IJSE_SB_EEEEEEEvNS4_8identityESW_S16_vS17_EENS_8epilogue10collective18CollectiveEpilogueINS19_23Sm100TmaWarpSpecializedILi2ELi2ELi64ELb0ELb0EEEJSF_NS5_IJNSP_ISE_SB_EENSP_INSA_ILi64EEESB_EEEEEaSG_aSG_NS19_6fusion15FusionCallbacksIS1D_NS1I_17LinearCombinationIaiaiLNS_15FloatRoundStyleE2EEESF_S1H_JEEENS4_5SM1004TMEM4LOAD26SM100_TMEM_LOAD_32dp32b64xESW_NSX_INSY_ILi2ELi4ELi3EEES11_NSP_INS5_IJS12_S1F_EEENS5_IJS1F_SB_EEEEEEENS4_39AutoVectorizingCopyWithAssumedAlignmentILi128EEENS4_14SM90_TMA_STOREES1W_S1Y_S1Y_EEEvvEEEEvNT_6ParamsE)
        /*07c8*/ 	.short	0x0380
        /*07ca*/ 	.short	0x0800


	//----- nvinfo : EIATTR_SW_WAR
	.align		4
.L_55:
        /*07cc*/ 	.byte	0x04, 0x36
        /*07ce*/ 	.short	(.L_57 - .L_56)
.L_56:
        /*07d0*/ 	.word	0x00000008
.L_57:


//--------------------- .nv.callgraph             --------------------------
	.section	.nv.callgraph,"",@"SHT_CUDA_CALLGRAPH"
	.align	4
	.sectionentsize	8
	.align		4
        /*0000*/ 	.word	0x00000000
	.align		4
        /*0004*/ 	.word	0xffffffff
	.align		4
        /*0008*/ 	.word	index@(_ZN7cutlass13device_kernelINS_4gemm6kernel13GemmUniversalIN4cute5tupleIJiiiiEEENS1_10collective13CollectiveMmaINS1_35MainloopSm100TmaUmmaWarpSpecializedILi2ELi2ELi4ENS5_IJNS4_1CILi1EEESB_SB_EEEEENS5_IJNSA_ILi128EEESE_SE_EEEaNS5_IJlSB_lEEEaSG_NS4_8TiledMMAINS4_8MMA_AtomIJNS4_15SM100_MMA_S8_SSIaaiLi128ELi128ELNS4_4UMMA5MajorE0ELSL_0ELNSK_8SaturateE0EEEEEENS4_6LayoutISC_NS5_IJNSA_ILi0EEESQ_SQ_EEEEENS5_IJNS4_10UnderscoreEST_ST_EEEEENS4_13SM90_TMA_LOADENS4_14ComposedLayoutINS4_7SwizzleILi3ELi4ELi3EEENS4_18smem_ptr_flag_bitsILi8EEENSP_INS5_IJNSA_ILi8EEESE_EEENS5_IJSE_SB_EEEEEEEvNS4_8identityESW_S16_vS17_EENS_8epilogue10collective18CollectiveEpilogueINS19_23Sm100TmaWarpSpecializedILi2ELi2ELi64ELb0ELb0EEEJSF_NS5_IJNSP_ISE_SB_EENSP_INSA_ILi64EEESB_EEEEEaSG_aSG_NS19_6fusion15FusionCallbacksIS1D_NS1I_17LinearCombinationIaiaiLNS_15FloatRoundStyleE2EEESF_S1H_JEEENS4_5SM1004TMEM4LOAD26SM100_TMEM_LOAD_32dp32b64xESW_NSX_INSY_ILi2ELi4ELi3EEES11_NSP_INS5_IJS12_S1F_EEENS5_IJS1F_SB_EEEEEEENS4_39AutoVectorizingCopyWithAssumedAlignmentILi128EEENS4_14SM90_TMA_STOREES1W_S1Y_S1Y_EEEvvEEEEvNT_6ParamsE)
	.align		4
        /*000c*/ 	.word	index@(__assertfail)
	.align		4
        /*0010*/ 	.word	0x00000000
	.align		4
        /*0014*/ 	.word	0xfffffffe
	.align		4
        /*0018*/ 	.word	0x00000000
	.align		4
        /*001c*/ 	.word	0xfffffffd
	.align		4
        /*0020*/ 	.word	0x00000000
	.align		4
        /*0024*/ 	.word	0xfffffffc


//--------------------- .nv.constant4             --------------------------
	.section	.nv.constant4,"a",@progbits
	.align	8
	.align		8
.nv.constant4:
        /*0000*/ 	.dword	__assertfail
	.align		8
        /*0008*/ 	.dword	__unnamed_1
	.align		8
        /*0010*/ 	.dword	__unnamed_2
	.align		8
        /*0018*/ 	.dword	_ZN40_INTERNAL_951b4256_4_k_cu_7680edb4_199164cuda3std3__45__cpo5beginE
	.align		8
        /*0020*/ 	.dword	_ZN40_INTERNAL_951b4256_4_k_cu_7680edb4_199164cuda3std3__45__cpo3endE
	.align		8
        /*0028*/ 	.dword	_ZN40_INTERNAL_951b4256_4_k_cu_7680edb4_199164cuda3std3__45__cpo6cbeginE
	.align		8
        /*0030*/ 	.dword	_ZN40_INTERNAL_951b4256_4_k_cu_7680edb4_199164cuda3std3__45__cpo4cendE
	.align		8
        /*0038*/ 	.dword	_ZN40_INTERNAL_951b4256_4_k_cu_7680edb4_199164cuda3std3__442_GLOBAL__N__951b4256_4_k_cu_7680edb4_199166ignoreE
	.align		8
        /*0040*/ 	.dword	_ZN40_INTERNAL_951b4256_4_k_cu_7680edb4_199164cuda3std3__419piecewise_constructE
	.align		8
        /*0048*/ 	.dword	_ZN40_INTERNAL_951b4256_4_k_cu_7680edb4_199164cuda3std3__48in_placeE
	.align		8
        /*0050*/ 	.dword	_ZN40_INTERNAL_951b4256_4_k_cu_7680edb4_199164cuda3std6ranges3__45__cpo4swapE
	.align		8
        /*0058*/ 	.dword	_ZN40_INTERNAL_951b4256_4_k_cu_7680edb4_199164cuda3std6ranges3__45__cpo9iter_moveE
	.align		8
        /*0060*/ 	.dword	_ZN40_INTERNAL_951b4256_4_k_cu_7680edb4_199164cute7productE
	.align		8
        /*0068*/ 	.dword	_ZN40_INTERNAL_951b4256_4_k_cu_7680edb4_199164cute1_E
	.align		8
        /*0070*/ 	.dword	$str$25
	.align		8
        /*0078*/ 	.dword	$str$26
	.align		8
        /*0080*/ 	.dword	$str$27
	.align		8
        /*0088*/ 	.dword	$str$28


//--------------------- .text._ZN7cutlass13device_kernelINS_4gemm6kernel13GemmUniversalIN4cute5tupleIJiiiiEEENS1_10collective13CollectiveMmaINS1_35MainloopSm100TmaUmmaWarpSpecializedILi2ELi2ELi4ENS5_IJNS4_1CILi1EEESB_SB_EEEEENS5_IJNSA_ILi128EEESE_SE_EEEaNS5_IJlSB_lEEEaSG_NS4_8TiledMMAINS4_8MMA_AtomIJNS4_15SM100_MMA_S8_SSIaaiLi128ELi128ELNS4_4UMMA5MajorE0ELSL_0ELNSK_8SaturateE0EEEEEENS4_6LayoutISC_NS5_IJNSA_ILi0EEESQ_SQ_EEEEENS5_IJNS4_10UnderscoreEST_ST_EEEEENS4_13SM90_TMA_LOADENS4_14ComposedLayoutINS4_7SwizzleILi3ELi4ELi3EEENS4_18smem_ptr_flag_bitsILi8EEENSP_INS5_IJNSA_ILi8EEESE_EEENS5_IJSE_SB_EEEEEEEvNS4_8identityESW_S16_vS17_EENS_8epilogue10collective18CollectiveEpilogueINS19_23Sm100TmaWarpSpecializedILi2ELi2ELi64ELb0ELb0EEEJSF_NS5_IJNSP_ISE_SB_EENSP_INSA_ILi64EEESB_EEEEEaSG_aSG_NS19_6fusion15FusionCallbacksIS1D_NS1I_17LinearCombinationIaiaiLNS_15FloatRoundStyleE2EEESF_S1H_JEEENS4_5SM1004TMEM4LOAD26SM100_TMEM_LOAD_32dp32b64xESW_NSX_INSY_ILi2ELi4ELi3EEES11_NSP_INS5_IJS12_S1F_EEENS5_IJS1F_SB_EEEEEEENS4_39AutoVectorizingCopyWithAssumedAlignmentILi128EEENS4_14SM90_TMA_STOREES1W_S1Y_S1Y_EEEvvEEEEvNT_6ParamsE --------------------------
	.section	.text._ZN7cutlass13device_kernelINS_4gemm6kernel13GemmUniversalIN4cute5tupleIJiiiiEEENS1_10collective13CollectiveMmaINS1_35MainloopSm100TmaUmmaWarpSpecializedILi2ELi2ELi4ENS5_IJNS4_1CILi1EEESB_SB_EEEEENS5_IJNSA_ILi128EEESE_SE_EEEaNS5_IJlSB_lEEEaSG_NS4_8TiledMMAINS4_8MMA_AtomIJNS4_15SM100_MMA_S8_SSIaaiLi128ELi128ELNS4_4UMMA5MajorE0ELSL_0ELNSK_8SaturateE0EEEEEENS4_6LayoutISC_NS5_IJNSA_ILi0EEESQ_SQ_EEEEENS5_IJNS4_10UnderscoreEST_ST_EEEEENS4_13SM90_TMA_LOADENS4_14ComposedLayoutINS4_7SwizzleILi3ELi4ELi3EEENS4_18smem_ptr_flag_bitsILi8EEENSP_INS5_IJNSA_ILi8EEESE_EEENS5_IJSE_SB_EEEEEEEvNS4_8identityESW_S16_vS17_EENS_8epilogue10collective18CollectiveEpilogueINS19_23Sm100TmaWarpSpecializedILi2ELi2ELi64ELb0ELb0EEEJSF_NS5_IJNSP_ISE_SB_EENSP_INSA_ILi64EEESB_EEEEEaSG_aSG_NS19_6fusion15FusionCallbacksIS1D_NS1I_17LinearCombinationIaiaiLNS_15FloatRoundStyleE2EEESF_S1H_JEEENS4_5SM1004TMEM4LOAD26SM100_TMEM_LOAD_32dp32b64xESW_NSX_INSY_ILi2ELi4ELi3EEES11_NSP_INS5_IJS12_S1F_EEENS5_IJS1F_SB_EEEEEEENS4_39AutoVectorizingCopyWithAssumedAlignmentILi128EEENS4_14SM90_TMA_STOREES1W_S1Y_S1Y_EEEvvEEEEvNT_6ParamsE,"ax",@progbits
	.align	128
.text._ZN7cutlass13device_kernelINS_4gemm6kernel13GemmUniversalIN4cute5tupleIJiiiiEEENS1_10collective13CollectiveMmaINS1_35MainloopSm100TmaUmmaWarpSpecializedILi2ELi2ELi4ENS5_IJNS4_1CILi1EEESB_SB_EEEEENS5_IJNSA_ILi128EEESE_SE_EEEaNS5_IJlSB_lEEEaSG_NS4_8TiledMMAINS4_8MMA_AtomIJNS4_15SM100_MMA_S8_SSIaaiLi128ELi128ELNS4_4UMMA5MajorE0ELSL_0ELNSK_8SaturateE0EEEEEENS4_6LayoutISC_NS5_IJNSA_ILi0EEESQ_SQ_EEEEENS5_IJNS4_10UnderscoreEST_ST_EEEEENS4_13SM90_TMA_LOADENS4_14ComposedLayoutINS4_7SwizzleILi3ELi4ELi3EEENS4_18smem_ptr_flag_bitsILi8EEENSP_INS5_IJNSA_ILi8EEESE_EEENS5_IJSE_SB_EEEEEEEvNS4_8identityESW_S16_vS17_EENS_8epilogue10collective18CollectiveEpilogueINS19_23Sm100TmaWarpSpecializedILi2ELi2ELi64ELb0ELb0EEEJSF_NS5_IJNSP_ISE_SB_EENSP_INSA_ILi64EEESB_EEEEEaSG_aSG_NS19_6fusion15FusionCallbacksIS1D_NS1I_17LinearCombinationIaiaiLNS_15FloatRoundStyleE2EEESF_S1H_JEEENS4_5SM1004TMEM4LOAD26SM100_TMEM_LOAD_32dp32b64xESW_NSX_INSY_ILi2ELi4ELi3EEES11_NSP_INS5_IJS12_S1F_EEENS5_IJS1F_SB_EEEEEEENS4_39AutoVectorizingCopyWithAssumedAlignmentILi128EEENS4_14SM90_TMA_STOREES1W_S1Y_S1Y_EEEvvEEEEvNT_6ParamsE:
        .type           _ZN7cutlass13device_kernelINS_4gemm6kernel13GemmUniversalIN4cute5tupleIJiiiiEEENS1_10collective13CollectiveMmaINS1_35MainloopSm100TmaUmmaWarpSpecializedILi2ELi2ELi4ENS5_IJNS4_1CILi1EEESB_SB_EEEEENS5_IJNSA_ILi128EEESE_SE_EEEaNS5_IJlSB_lEEEaSG_NS4_8TiledMMAINS4_8MMA_AtomIJNS4_15SM100_MMA_S8_SSIaaiLi128ELi128ELNS4_4UMMA5MajorE0ELSL_0ELNSK_8SaturateE0EEEEEENS4_6LayoutISC_NS5_IJNSA_ILi0EEESQ_SQ_EEEEENS5_IJNS4_10UnderscoreEST_ST_EEEEENS4_13SM90_TMA_LOADENS4_14ComposedLayoutINS4_7SwizzleILi3ELi4ELi3EEENS4_18smem_ptr_flag_bitsILi8EEENSP_INS5_IJNSA_ILi8EEESE_EEENS5_IJSE_SB_EEEEEEEvNS4_8identityESW_S16_vS17_EENS_8epilogue10collective18CollectiveEpilogueINS19_23Sm100TmaWarpSpecializedILi2ELi2ELi64ELb0ELb0EEEJSF_NS5_IJNSP_ISE_SB_EENSP_INSA_ILi64EEESB_EEEEEaSG_aSG_NS19_6fusion15FusionCallbacksIS1D_NS1I_17LinearCombinationIaiaiLNS_15FloatRoundStyleE2EEESF_S1H_JEEENS4_5SM1004TMEM4LOAD26SM100_TMEM_LOAD_32dp32b64xESW_NSX_INSY_ILi2ELi4ELi3EEES11_NSP_INS5_IJS12_S1F_EEENS5_IJS1F_SB_EEEEEEENS4_39AutoVectorizingCopyWithAssumedAlignmentILi128EEENS4_14SM90_TMA_STOREES1W_S1Y_S1Y_EEEvvEEEEvNT_6ParamsE,@function
        .size           _ZN7cutlass13device_kernelINS_4gemm6kernel13GemmUniversalIN4cute5tupleIJiiiiEEENS1_10collective13CollectiveMmaINS1_35MainloopSm100TmaUmmaWarpSpecializedILi2ELi2ELi4ENS5_IJNS4_1CILi1EEESB_SB_EEEEENS5_IJNSA_ILi128EEESE_SE_EEEaNS5_IJlSB_lEEEaSG_NS4_8TiledMMAINS4_8MMA_AtomIJNS4_15SM100_MMA_S8_SSIaaiLi128ELi128ELNS4_4UMMA5MajorE0ELSL_0ELNSK_8SaturateE0EEEEEENS4_6LayoutISC_NS5_IJNSA_ILi0EEESQ_SQ_EEEEENS5_IJNS4_10UnderscoreEST_ST_EEEEENS4_13SM90_TMA_LOADENS4_14ComposedLayoutINS4_7SwizzleILi3ELi4ELi3EEENS4_18smem_ptr_flag_bitsILi8EEENSP_INS5_IJNSA_ILi8EEESE_EEENS5_IJSE_SB_EEEEEEEvNS4_8identityESW_S16_vS17_EENS_8epilogue10collective18CollectiveEpilogueINS19_23Sm100TmaWarpSpecializedILi2ELi2ELi64ELb0ELb0EEEJSF_NS5_IJNSP_ISE_SB_EENSP_INSA_ILi64EEESB_EEEEEaSG_aSG_NS19_6fusion15FusionCallbacksIS1D_NS1I_17LinearCombinationIaiaiLNS_15FloatRoundStyleE2EEESF_S1H_JEEENS4_5SM1004TMEM4LOAD26SM100_TMEM_LOAD_32dp32b64xESW_NSX_INSY_ILi2ELi4ELi3EEES11_NSP_INS5_IJS12_S1F_EEENS5_IJS1F_SB_EEEEEEENS4_39AutoVectorizingCopyWithAssumedAlignmentILi128EEENS4_14SM90_TMA_STOREES1W_S1Y_S1Y_EEEvvEEEEvNT_6ParamsE,(.L_x_136 - _ZN7cutlass13device_kernelINS_4gemm6kernel13GemmUniversalIN4cute5tupleIJiiiiEEENS1_10collective13CollectiveMmaINS1_35MainloopSm100TmaUmmaWarpSpecializedILi2ELi2ELi4ENS5_IJNS4_1CILi1EEESB_SB_EEEEENS5_IJNSA_ILi128EEESE_SE_EEEaNS5_IJlSB_lEEEaSG_NS4_8TiledMMAINS4_8MMA_AtomIJNS4_15SM100_MMA_S8_SSIaaiLi128ELi128ELNS4_4UMMA5MajorE0ELSL_0ELNSK_8SaturateE0EEEEEENS4_6LayoutISC_NS5_IJNSA_ILi0EEESQ_SQ_EEEEENS5_IJNS4_10UnderscoreEST_ST_EEEEENS4_13SM90_TMA_LOADENS4_14ComposedLayoutINS4_7SwizzleILi3ELi4ELi3EEENS4_18smem_ptr_flag_bitsILi8EEENSP_INS5_IJNSA_ILi8EEESE_EEENS5_IJSE_SB_EEEEEEEvNS4_8identityESW_S16_vS17_EENS_8epilogue10collective18CollectiveEpilogueINS19_23Sm100TmaWarpSpecializedILi2ELi2ELi64ELb0ELb0EEEJSF_NS5_IJNSP_ISE_SB_EENSP_INSA_ILi64EEESB_EEEEEaSG_aSG_NS19_6fusion15FusionCallbacksIS1D_NS1I_17LinearCombinationIaiaiLNS_15FloatRoundStyleE2EEESF_S1H_JEEENS4_5SM1004TMEM4LOAD26SM100_TMEM_LOAD_32dp32b64xESW_NSX_INSY_ILi2ELi4ELi3EEES11_NSP_INS5_IJS12_S1F_EEENS5_IJS1F_SB_EEEEEEENS4_39AutoVectorizingCopyWithAssumedAlignmentILi128EEENS4_14SM90_TMA_STOREES1W_S1Y_S1Y_EEEvvEEEEvNT_6ParamsE)
        .other          _ZN7cutlass13device_kernelINS_4gemm6kernel13GemmUniversalIN4cute5tupleIJiiiiEEENS1_10collective13CollectiveMmaINS1_35MainloopSm100TmaUmmaWarpSpecializedILi2ELi2ELi4ENS5_IJNS4_1CILi1EEESB_SB_EEEEENS5_IJNSA_ILi128EEESE_SE_EEEaNS5_IJlSB_lEEEaSG_NS4_8TiledMMAINS4_8MMA_AtomIJNS4_15SM100_MMA_S8_SSIaaiLi128ELi128ELNS4_4UMMA5MajorE0ELSL_0ELNSK_8SaturateE0EEEEEENS4_6LayoutISC_NS5_IJNSA_ILi0EEESQ_SQ_EEEEENS5_IJNS4_10UnderscoreEST_ST_EEEEENS4_13SM90_TMA_LOADENS4_14ComposedLayoutINS4_7SwizzleILi3ELi4ELi3EEENS4_18smem_ptr_flag_bitsILi8EEENSP_INS5_IJNSA_ILi8EEESE_EEENS5_IJSE_SB_EEEEEEEvNS4_8identityESW_S16_vS17_EENS_8epilogue10collective18CollectiveEpilogueINS19_23Sm100TmaWarpSpecializedILi2ELi2ELi64ELb0ELb0EEEJSF_NS5_IJNSP_ISE_SB_EENSP_INSA_ILi64EEESB_EEEEEaSG_aSG_NS19_6fusion15FusionCallbacksIS1D_NS1I_17LinearCombinationIaiaiLNS_15FloatRoundStyleE2EEESF_S1H_JEEENS4_5SM1004TMEM4LOAD26SM100_TMEM_LOAD_32dp32b64xESW_NSX_INSY_ILi2ELi4ELi3EEES11_NSP_INS5_IJS12_S1F_EEENS5_IJS1F_SB_EEEEEEENS4_39AutoVectorizingCopyWithAssumedAlignmentILi128EEENS4_14SM90_TMA_STOREES1W_S1Y_S1Y_EEEvvEEEEvNT_6ParamsE,@"STO_CUDA_ENTRY STV_DEFAULT"
_ZN7cutlass13device_kernelINS_4gemm6kernel13GemmUniversalIN4cute5tupleIJiiiiEEENS1_10collective13CollectiveMmaINS1_35MainloopSm100TmaUmmaWarpSpecializedILi2ELi2ELi4ENS5_IJNS4_1CILi1EEESB_SB_EEEEENS5_IJNSA_ILi128EEESE_SE_EEEaNS5_IJlSB_lEEEaSG_NS4_8TiledMMAINS4_8MMA_AtomIJNS4_15SM100_MMA_S8_SSIaaiLi128ELi128ELNS4_4UMMA5MajorE0ELSL_0ELNSK_8SaturateE0EEEEEENS4_6LayoutISC_NS5_IJNSA_ILi0EEESQ_SQ_EEEEENS5_IJNS4_10UnderscoreEST_ST_EEEEENS4_13SM90_TMA_LOADENS4_14ComposedLayoutINS4_7SwizzleILi3ELi4ELi3EEENS4_18smem_ptr_flag_bitsILi8EEENSP_INS5_IJNSA_ILi8EEESE_EEENS5_IJSE_SB_EEEEEEEvNS4_8identityESW_S16_vS17_EENS_8epilogue10collective18CollectiveEpilogueINS19_23Sm100TmaWarpSpecializedILi2ELi2ELi64ELb0ELb0EEEJSF_NS5_IJNSP_ISE_SB_EENSP_INSA_ILi64EEESB_EEEEEaSG_aSG_NS19_6fusion15FusionCallbacksIS1D_NS1I_17LinearCombinationIaiaiLNS_15FloatRoundStyleE2EEESF_S1H_JEEENS4_5SM1004TMEM4LOAD26SM100_TMEM_LOAD_32dp32b64xESW_NSX_INSY_ILi2ELi4ELi3EEES11_NSP_INS5_IJS12_S1F_EEENS5_IJS1F_SB_EEEEEEENS4_39AutoVectorizingCopyWithAssumedAlignmentILi128EEENS4_14SM90_TMA_STOREES1W_S1Y_S1Y_EEEvvEEEEvNT_6ParamsE:
[----:B------:R-:W1:Y:S01]  /*0000*/  LDC R1, c[0x0][0x37c] ;  /* 0x0000df00ff017b82 */ /* 0x000e620000000800 */
[----:B------:R-:W2:Y:S01]  /*0010*/  S2R R167, SR_TID.X ;  /* 0x0000000000a77919 */ /* 0x000ea20000002100 */
[----:B------:R-:W3:Y:S01]  /*0020*/  LDCU.64 UR4, c[0x0][0x890] ;  /* 0x00011200ff0477ac */ /* 0x000ee20008000a00 */
[----:B------:R-:W-:Y:S02]  /*0030*/  PRMT R151, RZ, 0x7610, R151 ;  /* 0x00007610ff977816 */ /* 0x000fe40000000097 */
[----:B------:R-:W-:Y:S01]  /*0040*/  ELECT P5, URZ, PT ;  /* 0x0000000000ff782f */ /* 0x000fe200038a0000 */
[----:B------:R-:W4:Y:S01]  /*0050*/  LDCU.64 UR46, c[0x0][0x358] ;  /* 0x00006b00ff2e77ac */ /* 0x000f220008000a00 */
[----:B---3--:R-:W-:-:S04]  /*0060*/  UISETP.NE.U32.AND UP0, UPT, UR4, URZ, UPT ;  /* 0x000000ff0400728c */ /* 0x008fc8000bf05070 */
[----:B------:R-:W-:Y:S01]  /*0070*/  UISETP.NE.AND.EX UP0, UPT, UR5, URZ, UPT, UP0 ;  /* 0x000000ff0500728c */ /* 0x000fe2000bf05300 */
[----:B--2---:R-:W-:-:S05]  /*0080*/  SHF.R.U32.HI R154, RZ, 0x5, R167 ;  /* 0x00000005ff9a7819 */ /* 0x004fca00000116a7 */
[----:B------:R-:W2:Y:S02]  /*0090*/  SHFL.IDX PT, R0, R154, RZ, 0x1f ;  /* 0x00001fff9a007589 */ /* 0x000ea400000e0000 */
[----:B--2---:R-:W-:Y:S01]  /*00a0*/  R2UR UR8, R0 ;  /* 0x00000000000872ca */ /* 0x004fe200000e0000 */
[----:B-1--4-:R-:W-:-:S14]  /*00b0*/  BRA.U UP0, `(.L_x_0) ;  /* 0x00000001002c7547 */ /* 0x012fdc000b800000 */
[----:B------:R-:W1:Y:S02]  /*00c0*/  LDCU.64 UR6, c[0x0][0x888] ;  /* 0x00011100ff0677ac */ /* 0x000e640008000a00 */
[----:B-1----:R-:W-:-:S04]  /*00d0*/  UISETP.NE.U32.AND UP0, UPT, UR6, URZ, UPT ;  /* 0x000000ff0600728c */ /* 0x002fc8000bf05070 */
[----:B------:R-:W-:-:S09]  /*00e0*/  UISETP.NE.AND.EX UP0, UPT, UR7, URZ, UPT, UP0 ;  /* 0x000000ff0700728c */ /* 0x000fd2000bf05300 */
[----:B------:R-:W-:Y:S05]  /*00f0*/  BRA.U !UP0, `(.L_x_1) ;  /* 0x0000000108107547 */ /* 0x000fea000b800000 */
[----:B------:R-:W1:Y:S02]  /*0100*/  LDC.64 R82, c[0x0][0x888] ;  /* 0x00022200ff527b82 */ /* 0x000e640000000a00 */
[----:B-1----:R1:W5:Y:S01]  /*0110*/  LDG.E R82, desc[UR46][R82.64] ;  /* 0x0000002e52527981 */ /* 0x002362000c1e1900 */
[----:B------:R-:W-:Y:S01]  /*0120*/  HFMA2 R151, -RZ, RZ, 0, 5.9604644775390625e-08 ;  /* 0x00000001ff977431 */ /* 0x000fe200000001ff */
[----:B------:R-:W-:Y:S05]  /*0130*/  BRA `(.L_x_0) ;  /* 0x00000000000c7947 */ /* 0x000fea0003800000 */
.L_x_1:
[----:B------:R-:W1:Y:S01]  /*0140*/  LDCU UR6, c[0x0][0x880] ;  /* 0x00011000ff0677ac */ /* 0x000e620008000800 */
[----:B------:R-:W-:Y:S01]  /*0150*/  HFMA2 R151, -RZ, RZ, 0, 5.9604644775390625e-08 ;  /* 0x00000001ff977431 */ /* 0x000fe200000001ff */
[----:B-1----:R-:W-:-:S07]  /*0160*/  MOV R82, UR6 ;  /* 0x0000000600527c02 */ /* 0x002fce0008000f00 */
.L_x_0:
[----:B------:R-:W2:Y:S02]  /*0170*/  LDCU.64 UR6, c[0x0][0x8b0] ;  /* 0x00011600ff0677ac */ /* 0x000ea40008000a00 */
[----:B--2---:R-:W-:-:S04]  /*0180*/  UISETP.NE.U32.AND UP0, UPT, UR6, URZ, UPT ;  /* 0x000000ff0600728c */ /* 0x004fc8000bf05070 */
[----:B------:R-:W-:-:S09]  /*0190*/  UISETP.NE.AND.EX UP0, UPT, UR7, URZ, UPT, UP0 ;  /* 0x000000ff0700728c */ /* 0x000fd2000bf05300 */
[----:B------:R-:W-:Y:S05]  /*01a0*/  BRA.U UP0, `(.L_x_2) ;  /* 0x0000000100247547 */ /* 0x000fea000b800000 */
[----:B------:R-:W2:Y:S02]  /*01b0*/  LDCU.64 UR6, c[0x0][0x8a8] ;  /* 0x00011500ff0677ac */ /* 0x000ea40008000a00 */
[----:B--2---:R-:W-:-:S04]  /*01c0*/  UISETP.NE.U32.AND UP0, UPT, UR6, URZ, UPT ;  /* 0x000000ff0600728c */ /* 0x004fc8000bf05070 */
[----:B------:R-:W-:-:S09]  /*01d0*/  UISETP.NE.AND.EX UP0, UPT, UR7, URZ, UPT, UP0 ;  /* 0x000000ff0700728c */ /* 0x000fd2000bf05300 */
[----:B------:R-:W-:Y:S05]  /*01e0*/  BRA.U !UP0, `(.L_x_3) ;  /* 0x00000001080c7547 */ /* 0x000fea000b800000 */
[----:B------:R-:W2:Y:S02]  /*01f0*/  LDC.64 R78, c[0x0][0x8a8] ;  /* 0x00022a00ff4e7b82 */ /* 0x000ea40000000a00 */
[----:B--2---:R2:W5:Y:S01]  /*0200*/  LDG.E R78, desc[UR46][R78.64] ;  /* 0x0000002e4e4e7981 */ /* 0x004562000c1e1900 */
[----:B------:R-:W-:Y:S05]  /*0210*/  BRA `(.L_x_2) ;  /* 0x0000000000087947 */ /* 0x000fea0003800000 */
.L_x_3:
[----:B------:R-:W2:Y:S02]  /*0220*/  LDCU UR6, c[0x0][0x8a0] ;  /* 0x00011400ff0677ac */ /* 0x000ea40008000800 */
[----:B--2---:R-:W-:Y:S02]  /*0230*/  MOV R78, UR6 ;  /* 0x00000006004e7c02 */ /* 0x004fe40008000f00 */
.L_x_2:
[----:B------:R-:W-:Y:S01]  /*0240*/  IMAD.U32 R0, RZ, RZ, UR8 ;  /* 0x00000008ff007e24 */ /* 0x000fe2000f8e00ff */
[----:B------:R-:W-:Y:S04]  /*0250*/  BSSY.RECONVERGENT B0, `(.L_x_4) ;  /* 0x000000c000007945 */ /* 0x000fe80003800200 */
[C---:B------:R-:W-:Y:S02]  /*0260*/  ISETP.NE.OR P1, PT, R0.reuse, 0x1, !P5 ;  /* 0x000000010000780c */ /* 0x040fe40006f25670 */
[----:B------:R-:W-:-:S11]  /*0270*/  ISETP.NE.OR P0, PT, R0, 0x3, !P5 ;  /* 0x000000030000780c */ /* 0x000fd60006f05670 */
[----:B------:R-:W-:Y:S05]  /*0280*/  @P1 BRA `(.L_x_5) ;  /* 0x0000000000201947 */ /* 0x000fea0003800000 */
[----:B------:R-:W3:Y:S02]  /*0290*/  LDCU.64 UR6, c[0x0][0x348] ;  /* 0x00006900ff0677ac */ /* 0x000ee40008000a00 */
[----:B---3--:R-:W-:Y:S02]  /*02a0*/  UIADD3 UR10, UP1, UPT, UR6, 0x80, URZ ;  /* 0x00000080060a7890 */ /* 0x008fe4000ff3e0ff */
[----:B------:R-:W-:Y:S02]  /*02b0*/  UIADD3 UR6, UP0, UPT, UR6, 0x180, URZ ;  /* 0x0000018006067890 */ /* 0x000fe4000ff1e0ff */
[----:B------:R-:W-:Y:S02]  /*02c0*/  UIADD3.X UR11, UPT, UPT, URZ, UR7, URZ, UP1, !UPT ;  /* 0x00000007ff0b7290 */ /* 0x000fe40008ffe4ff */
[----:B------:R-:W-:-:S07]  /*02d0*/  UIADD3.X UR7, UPT, UPT, URZ, UR7, URZ, UP0, !UPT ;  /* 0x00000007ff077290 */ /* 0x000fce00087fe4ff */
[----:B------:R3:W-:Y:S02]  /*02e0*/  UTMACCTL.PF [UR10] ;  /* 0x000000000a0079b9 */ /* 0x0007e40008040000 */
[----:B------:R3:W-:Y:S02]  /*02f0*/  UTMACCTL.PF [UR6] ;  /* 0x00000000060079b9 */ /* 0x0007e40008040000 */
[----:B---3--:R-:W-:Y:S01]  /*0300*/  NOP ;  /* 0x0000000000007918 */ /* 0x008fe20000000000 */
.L_x_5:
[----:B------:R-:W-:Y:S05]  /*0310*/  BSYNC.RECONVERGENT B0 ;  /* 0x0000000000007941 */ /* 0x000fea0003800200 */
.L_x_4:
[----:B------:R-:W-:Y:S04]  /*0320*/  BSSY.RECONVERGENT B0, `(.L_x_6) ;  /* 0x000000a000007945 */ /* 0x000fe80003800200 */
        /* <DEDUP_REMOVED lines=9> */
.L_x_7:
[----:B------:R-:W-:Y:S05]  /*03c0*/  BSYNC.RECONVERGENT B0 ;  /* 0x0000000000007941 */ /* 0x000fea0003800200 */
.L_x_6:
[----:B------:R-:W3:Y:S01]  /*03d0*/  LDCU.64 UR6, c[0x0][0x888] ;  /* 0x00011100ff0677ac */ /* 0x000ee20008000a00 */
[----:B------:R-:W-:Y:S02]  /*03e0*/  UISETP.EQ.U32.AND UP1, UPT, UR4, URZ, UPT ;  /* 0x000000ff0400728c */ /* 0x000fe4000bf22070 */
[----:B------:R-:W-:Y:S02]  /*03f0*/  UPLOP3.LUT UP2, UPT, UPT, UPT, UPT, 0x80, 0x8 ;  /* 0x000000000008789c */ /* 0x000fe40003f4f070 */
[----:B---3--:R-:W-:-:S04]  /*0400*/  UISETP.NE.U32.AND UP0, UPT, UR6, URZ, UPT ;  /* 0x000000ff0600728c */ /* 0x008fc8000bf05070 */
[----:B------:R-:W-:-:S04]  /*0410*/  UISETP.NE.AND.EX UP0, UPT, UR7, URZ, UPT, UP0 ;  /* 0x000000ff0700728c */ /* 0x000fc8000bf05300 */
[----:B------:R-:W-:-:S04]  /*0420*/  UISETP.EQ.OR.EX UP3, UPT, UR5, URZ, !UP0, UP1 ;  /* 0x000000ff0500728c */ /* 0x000fc8000c762710 */
[----:B------:R-:W-:-:S05]  /*0430*/  UP2UR UR50, UPR, URZ, 0x8 ;  /* 0x00000008ff327883 */ /* 0x000fca0008000000 */
[----:B------:R-:W-:Y:S07]  /*0440*/  BRA.U !UP3, `(.L_x_8) ;  /* 0x000000010b207547 */ /* 0x000fee000b800000 */
[----:B-----5:R-:W-:Y:S01]  /*0450*/  R2UR UR6, R82 ;  /* 0x00000000520672ca */ /* 0x020fe200000e0000 */
[----:B------:R-:W-:Y:S02]  /*0460*/  UISETP.NE.U32.AND UP2, UPT, UR4, URZ, UPT ;  /* 0x000000ff0400728c */ /* 0x000fe4000bf45070 */
[----:B------:R-:W-:Y:S02]  /*0470*/  USEL UR4, URZ, 0xffffffff, UP0 ;  /* 0xffffffffff047887 */ /* 0x000fe40008000000 */
[----:B------:R-:W-:-:S08]  /*0480*/  UISETP.NE.AND.EX UP2, UPT, UR5, URZ, UPT, UP2 ;  /* 0x000000ff0500728c */ /* 0x000fd0000bf45320 */
[----:B------:R-:W-:-:S04]  /*0490*/  UISETP.NE.AND UP1, UPT, UR6, URZ, UPT ;  /* 0x000000ff0600728c */ /* 0x000fc8000bf25270 */
[----:B------:R-:W-:-:S04]  /*04a0*/  @!UP2 USEL UR4, URZ, 0xffffffff, UP1 ;  /* 0xffffffffff04a887 */ /* 0x000fc80008800000 */
[----:B------:R-:W-:-:S04]  /*04b0*/  ULOP3.LUT UR4, UR4, 0x1, URZ, 0xc0, !UPT ;  /* 0x0000000104047892 */ /* 0x000fc8000f8ec0ff */
[----:B------:R-:W-:-:S11]  /*04c0*/  UISETP.NE.U32.AND UP2, UPT, UR4, 0x1, UPT ;  /* 0x000000010400788c */ /* 0x000fd6000bf45070 */
.L_x_8:
[----:B------:R-:W3:Y:S01]  /*04d0*/  SHFL.IDX PT, R2, R154, RZ, 0x1f ;  /* 0x00001fff9a027589 */ /* 0x000ee200000e0000 */
[----:B------:R-:W-:-:S04]  /*04e0*/  UISETP.NE.AND UP1, UPT, UR8, 0x2, UPT ;  /* 0x000000020800788c */ /* 0x000fc8000bf25270 */
[----:B------:R-:W-:Y:S01]  /*04f0*/  USEL UR6, URZ, 0x1, UP1 ;  /* 0x00000001ff067887 */ /* 0x000fe20008800000 */
[----:B---3--:R-:W-:-:S13]  /*0500*/  ISETP.NE.AND P0, PT, R2, RZ, PT ;  /* 0x000000ff0200720c */ /* 0x008fda0003f05270 */
[----:B------:R-:W-:Y:S05]  /*0510*/  @P0 BRA `(.L_x_9) ;  /* 0x0000000000380947 */ /* 0x000fea0003800000 */
[----:B------:R-:W3:Y:S01]  /*0520*/  S2UR UR5, SR_CgaCtaId ;  /* 0x00000000000579c3 */ /* 0x000ee20000008800 */
[----:B------:R-:W-:Y:S01]  /*0530*/  UMOV UR7, 0x400 ;  /* 0x0000040000077882 */ /* 0x000fe20000000000 */
[----:B------:R-:W-:Y:S01]  /*0540*/  UMOV UR4, 0x1 ;  /* 0x0000000100047882 */ /* 0x000fe20000000000 */
[----:B------:R-:W-:Y:S01]  /*0550*/  ELECT P0, URZ, PT ;  /* 0x0000000000ff782f */ /* 0x000fe20003800000 */
[----:B------:R-:W-:-:S04]  /*0560*/  UIADD3 UR10, UPT, UPT, -UR4, 0x100000, URZ ;  /* 0x00100000040a7890 */ /* 0x000fc8000fffe1ff */
[----:B------:R-:W-:Y:S02]  /*0570*/  USHF.L.U32 UR11, UR10, 0xb, URZ ;  /* 0x0000000b0a0b7899 */ /* 0x000fe400080006ff */
[----:B------:R-:W-:Y:S02]  /*0580*/  USHF.L.U32 UR10, UR10, 0x1, URZ ;  /* 0x000000010a0a7899 */ /* 0x000fe400080006ff */
[----:B---3--:R-:W-:Y:S01]  /*0590*/  ULEA UR5, UR5, UR7, 0x18 ;  /* 0x0000000705057291 */ /* 0x008fe2000f8ec0ff */
[----:B------:R-:W3:Y:S11]  /*05a0*/  FENCE.VIEW.ASYNC.S ;  /* 0x00000000000073c6 */ /* 0x000ef60000000000 */
[----:B---3--:R3:W4:Y:S01]  /*05b0*/  SYNCS.EXCH.64 URZ, [UR5], UR10 ;  /* 0x0000000a05ff75b2 */ /* 0x0087220008000100 */
[----:B------:R3:W1:Y:S01]  /*05c0*/  SYNCS.EXCH.64 URZ, [UR5+0x10], UR10 ;  /* 0x0000100a05ff75b2 */ /* 0x0006620008000100 */
[----:B------:R3:W1:Y:S01]  /*05d0*/  SYNCS.EXCH.64 URZ, [UR5+0x8], UR10 ;  /* 0x0000080a05ff75b2 */ /* 0x0006620008000100 */
[----:B------:R3:W1:Y:S01]  /*05e0*/  SYNCS.EXCH.64 URZ, [UR5+0x18], UR10 ;  /* 0x0000180a05ff75b2 */ /* 0x0006620008000100 */
[----:B------:R-:W-:Y:S01]  /*05f0*/  NOP ;  /* 0x0000000000007918 */ /* 0x000fe20000000000 */
.L_x_9:
[----:B------:R-:W2:Y:S01]  /*0600*/  SHFL.IDX PT, R2, R154, RZ, 0x1f ;  /* 0x00001fff9a027589 */ /* 0x000ea200000e0000 */
[----:B------:R-:W-:Y:S01]  /*0610*/  NOP ;  /* 0x0000000000007918 */ /* 0x000fe20000000000 */
[----:B--2---:R-:W-:-:S13]  /*0620*/  ISETP.NE.AND P0, PT, R2, 0x1, PT ;  /* 0x000000010200780c */ /* 0x004fda0003f05270 */
[----:B------:R-:W-:Y:S05]  /*0630*/  @P0 BRA `(.L_x_10) ;  /* 0x0000000000480947 */ /* 0x000fea0003800000 */
[----:B------:R-:W2:Y:S01]  /*0640*/  S2UR UR7, SR_CgaCtaId ;  /* 0x00000000000779c3 */ /* 0x000ea20000008800 */
[----:B------:R-:W-:Y:S01]  /*0650*/  UMOV UR9, 0x400 ;  /* 0x0000040000097882 */ /* 0x000fe20000000000 */
[----:B---3--:R-:W-:Y:S01]  /*0660*/  UMOV UR5, 0x20 ;  /* 0x0000002000057882 */ /* 0x008fe20000000000 */
[----:B------:R-:W-:Y:S01]  /*0670*/  UMOV UR4, 0x80 ;  /* 0x0000008000047882 */ /* 0x000fe20000000000 */
[----:B------:R-:W-:-:S04]  /*0680*/  UIADD3 UR10, UPT, UPT, -UR5, 0x100000, URZ ;  /* 0x00100000050a7890 */ /* 0x000fc8000fffe1ff */
[----:B------:R-:W-:Y:S02]  /*0690*/  USHF.L.U32 UR11, UR10, 0xb, URZ ;  /* 0x0000000b0a0b7899 */ /* 0x000fe400080006ff */
[----:B------:R-:W-:Y:S02]  /*06a0*/  USHF.L.U32 UR10, UR10, 0x1, URZ ;  /* 0x000000010a0a7899 */ /* 0x000fe400080006ff */
[----:B------:R-:W-:-:S04]  /*06b0*/  UIADD3 UR4, UPT, UPT, -UR4, 0x100000, URZ ;  /* 0x0010000004047890 */ /* 0x000fc8000fffe1ff */
[----:B------:R-:W-:Y:S02]  /*06c0*/  USHF.L.U32 UR5, UR4, 0xb, URZ ;  /* 0x0000000b04057899 */ /* 0x000fe400080006ff */
[----:B------:R-:W-:Y:S01]  /*06d0*/  USHF.L.U32 UR4, UR4, 0x1, URZ ;  /* 0x0000000104047899 */ /* 0x000fe200080006ff */
[----:B------:R-:W-:Y:S01]  /*06e0*/  ELECT P0, URZ, PT ;  /* 0x0000000000ff782f */ /* 0x000fe20003800000 */
[----:B--2---:R-:W-:Y:S01]  /*06f0*/  ULEA UR7, UR7, UR9, 0x18 ;  /* 0x0000000907077291 */ /* 0x004fe2000f8ec0ff */
[----:B------:R-:W2:Y:S11]  /*0700*/  FENCE.VIEW.ASYNC.S ;  /* 0x00000000000073c6 */ /* 0x000eb60000000000 */
[----:B--2---:R2:W3:Y:S01]  /*0710*/  SYNCS.EXCH.64 URZ, [UR7+0x20], UR10 ;  /* 0x0000200a07ff75b2 */ /* 0x0044e20008000100 */
[----:B------:R2:W1:Y:S01]  /*0720*/  SYNCS.EXCH.64 URZ, [UR7+0x30], UR4 ;  /* 0x0000300407ff75b2 */ /* 0x0004620008000100 */
[----:B------:R2:W1:Y:S01]  /*0730*/  SYNCS.EXCH.64 URZ, [UR7+0x28], UR10 ;  /* 0x0000280a07ff75b2 */ /* 0x0004620008000100 */
[----:B------:R2:W1:Y:S01]  /*0740*/  SYNCS.EXCH.64 URZ, [UR7+0x38], UR4 ;  /* 0x0000380407ff75b2 */ /* 0x0004620008000100 */
[----:B------:R-:W-:Y:S01]  /*0750*/  NOP ;  /* 0x0000000000007918 */ /* 0x000fe20000000000 */
.L_x_10:
[----:B------:R-:W4:Y:S01]  /*0760*/  SHFL.IDX PT, R2, R154, RZ, 0x1f ;  /* 0x00001fff9a027589 */ /* 0x000f2200000e0000 */
[----:B------:R-:W-:Y:S01]  /*0770*/  NOP ;  /* 0x0000000000007918 */ /* 0x000fe20000000000 */
[----:B----4-:R-:W-:-:S13]  /*0780*/  ISETP.NE.AND P0, PT, R2, 0x3, PT ;  /* 0x000000030200780c */ /* 0x010fda0003f05270 */
[----:B------:R-:W-:Y:S05]  /*0790*/  @P0 BRA `(.L_x_11) ;  /* 0x0000000000300947 */ /* 0x000fea0003800000 */
[----:B--23--:R-:W2:Y:S01]  /*07a0*/  S2UR UR5, SR_CgaCtaId ;  /* 0x00000000000579c3 */ /* 0x00cea20000008800 */
[----:B------:R-:W-:Y:S01]  /*07b0*/  UMOV UR7, 0x400 ;  /* 0x0000040000077882 */ /* 0x000fe20000000000 */
[----:B------:R-:W-:Y:S01]  /*07c0*/  UMOV UR4, 0x20 ;  /* 0x0000002000047882 */ /* 0x000fe20000000000 */
[----:B------:R-:W-:Y:S01]  /*07d0*/  ELECT P0, URZ, PT ;  /* 0x0000000000ff782f */ /* 0x000fe20003800000 */
[----:B------:R-:W-:-:S04]  /*07e0*/  UIADD3 UR10, UPT, UPT, -UR4, 0x100000, URZ ;  /* 0x00100000040a7890 */ /* 0x000fc8000fffe1ff */
[----:B------:R-:W-:Y:S02]  /*07f0*/  USHF.L.U32 UR11, UR10, 0xb, URZ ;  /* 0x0000000b0a0b7899 */ /* 0x000fe400080006ff */
[----:B------:R-:W-:Y:S02]  /*0800*/  USHF.L.U32 UR10, UR10, 0x1, URZ ;  /* 0x000000010a0a7899 */ /* 0x000fe400080006ff */
[----:B--2---:R-:W-:Y:S01]  /*0810*/  ULEA UR5, UR5, UR7, 0x18 ;  /* 0x0000000705057291 */ /* 0x004fe2000f8ec0ff */
[----:B------:R-:W2:Y:S11]  /*0820*/  FENCE.VIEW.ASYNC.S ;  /* 0x00000000000073c6 */ /* 0x000eb60000000000 */
[----:B--2---:R4:W2:Y:S01]  /*0830*/  SYNCS.EXCH.64 URZ, [UR5+0x40], UR10 ;  /* 0x0000400a05ff75b2 */ /* 0x0048a20008000100 */
[----:B------:R4:W3:Y:S02]  /*0840*/  SYNCS.EXCH.64 URZ, [UR5+0x48], UR10 ;  /* 0x0000480a05ff75b2 */ /* 0x0008e40008000100 */
[----:B----4-:R-:W-:Y:S01]  /*0850*/  NOP ;  /* 0x0000000000007918 */ /* 0x010fe20000000000 */
.L_x_11:
[----:B------:R-:W4:Y:S01]  /*0860*/  SHFL.IDX PT, R2, R154, RZ, 0x1f ;  /* 0x00001fff9a027589 */ /* 0x000f2200000e0000 */
[----:B------:R-:W-:Y:S01]  /*0870*/  NOP ;  /* 0x0000000000007918 */ /* 0x000fe20000000000 */
[----:B----4-:R-:W-:-:S13]  /*0880*/  ISETP.NE.AND P0, PT, R2, 0x4, PT ;  /* 0x000000040200780c */ /* 0x010fda0003f05270 */
[----:B------:R-:W-:Y:S05]  /*0890*/  @P0 BRA `(.L_x_12) ;  /* 0x00000000004c0947 */ /* 0x000fea0003800000 */
[----:B--23--:R-:W2:Y:S01]  /*08a0*/  S2UR UR5, SR_CgaCtaId ;  /* 0x00000000000579c3 */ /* 0x00cea20000008800 */
[----:B------:R-:W-:Y:S01]  /*08b0*/  UMOV UR9, 0x100 ;  /* 0x0000010000097882 */ /* 0x000fe20000000000 */
[----:B------:R-:W-:Y:S01]  /*08c0*/  UMOV UR7, 0x400 ;  /* 0x0000040000077882 */ /* 0x000fe20000000000 */
[----:B------:R-:W-:Y:S01]  /*08d0*/  USEL UR9, UR9, 0xe0, UP2 ;  /* 0x000000e009097887 */ /* 0x000fe20009000000 */
[----:B------:R-:W-:Y:S01]  /*08e0*/  UMOV UR4, 0x1 ;  /* 0x0000000100047882 */ /* 0x000fe20000000000 */
[----:B------:R-:W-:Y:S01]  /*08f0*/  ELECT P0, URZ, PT ;  /* 0x0000000000ff782f */ /* 0x000fe20003800000 */
[----:B------:R-:W-:-:S04]  /*0900*/  UIADD3 UR10, UPT, UPT, -UR4, 0x100000, URZ ;  /* 0x00100000040a7890 */ /* 0x000fc8000fffe1ff */
[----:B------:R-:W-:Y:S02]  /*0910*/  USHF.L.U32 UR11, UR10, 0xb, URZ ;  /* 0x0000000b0a0b7899 */ /* 0x000fe400080006ff */
[----:B------:R-:W-:Y:S02]  /*0920*/  USHF.L.U32 UR10, UR10, 0x1, URZ ;  /* 0x000000010a0a7899 */ /* 0x000fe400080006ff */
[----:B------:R-:W-:-:S04]  /*0930*/  UIADD3 UR12, UPT, UPT, -UR9, 0x100000, URZ ;  /* 0x00100000090c7890 */ /* 0x000fc8000fffe1ff */
[----:B------:R-:W-:Y:S02]  /*0940*/  USHF.L.U32 UR13, UR12, 0xb, URZ ;  /* 0x0000000b0c0d7899 */ /* 0x000fe400080006ff */
[----:B------:R-:W-:Y:S02]  /*0950*/  USHF.L.U32 UR12, UR12, 0x1, URZ ;  /* 0x000000010c0c7899 */ /* 0x000fe400080006ff */
[----:B--2---:R-:W-:Y:S01]  /*0960*/  ULEA UR5, UR5, UR7, 0x18 ;  /* 0x0000000705057291 */ /* 0x004fe2000f8ec0ff */
[----:B------:R-:W2:Y:S11]  /*0970*/  FENCE.VIEW.ASYNC.S ;  /* 0x00000000000073c6 */ /* 0x000eb60000000000 */
[----:B--2---:R4:W2:Y:S01]  /*0980*/  SYNCS.EXCH.64 URZ, [UR5+0x50], UR10 ;  /* 0x0000500a05ff75b2 */ /* 0x0048a20008000100 */
[----:B------:R4:W3:Y:S01]  /*0990*/  SYNCS.EXCH.64 URZ, [UR5+0x60], UR12 ;  /* 0x0000600c05ff75b2 */ /* 0x0008e20008000100 */
[----:B------:R4:W1:Y:S01]  /*09a0*/  SYNCS.EXCH.64 URZ, [UR5+0x58], UR10 ;  /* 0x0000580a05ff75b2 */ /* 0x0008620008000100 */
[----:B------:R4:W1:Y:S02]  /*09b0*/  SYNCS.EXCH.64 URZ, [UR5+0x68], UR12 ;  /* 0x0000680c05ff75b2 */ /* 0x0008640008000100 */
[----:B----4-:R-:W-:Y:S01]  /*09c0*/  NOP ;  /* 0x0000000000007918 */ /* 0x010fe20000000000 */
.L_x_12:
[----:B------:R-:W4:Y:S01]  /*09d0*/  SHFL.IDX PT, R2, R154, RZ, 0x1f ;  /* 0x00001fff9a027589 */ /* 0x000f2200000e0000 */
[----:B------:R-:W-:Y:S01]  /*09e0*/  NOP ;  /* 0x0000000000007918 */ /* 0x000fe20000000000 */
[----:B----4-:R-:W-:-:S13]  /*09f0*/  ISETP.NE.AND P0, PT, R2, 0x5, PT ;  /* 0x000000050200780c */ /* 0x010fda0003f05270 */
[----:B------:R-:W-:Y:S05]  /*0a00*/  @P0 BRA `(.L_x_13) ;  /* 0x0000000000580947 */ /* 0x000fea0003800000 */
[----:B--2---:R-:W2:Y:S01]  /*0a10*/  S2UR UR7, SR_CgaCtaId ;  /* 0x00000000000779c3 */ /* 0x004ea20000008800 */
        /* <DEDUP_REMOVED lines=12> */
[----:B--2---:R4:W2:Y:S01]  /*0ae0*/  SYNCS.EXCH.64 URZ, [UR7+0x70], UR10 ;  /* 0x0000700a07ff75b2 */ /* 0x0048a20008000100 */
[----:B------:R4:W3:Y:S01]  /*0af0*/  SYNCS.EXCH.64 URZ, [UR7+0x90], UR4 ;  /* 0x0000900407ff75b2 */ /* 0x0008e20008000100 */
[----:B------:R4:W1:Y:S01]  /*0b00*/  SYNCS.EXCH.64 URZ, [UR7+0x78], UR10 ;  /* 0x0000780a07ff75b2 */ /* 0x0008620008000100 */
[----:B------:R4:W1:Y:S01]  /*0b10*/  SYNCS.EXCH.64 URZ, [UR7+0x98], UR4 ;  /* 0x0000980407ff75b2 */ /* 0x0008620008000100 */
[----:B------:R4:W1:Y:S01]  /*0b20*/  SYNCS.EXCH.64 URZ, [UR7+0x80], UR10 ;  /* 0x0000800a07ff75b2 */ /* 0x0008620008000100 */
[----:B------:R4:W1:Y:S01]  /*0b30*/  SYNCS.EXCH.64 URZ, [UR7+0xa0], UR4 ;  /* 0x0000a00407ff75b2 */ /* 0x0008620008000100 */
[----:B------:R4:W1:Y:S01]  /*0b40*/  SYNCS.EXCH.64 URZ, [UR7+0x88], UR10 ;  /* 0x0000880a07ff75b2 */ /* 0x0008620008000100 */
[----:B------:R4:W1:Y:S02]  /*0b50*/  SYNCS.EXCH.64 URZ, [UR7+0xa8], UR4 ;  /* 0x0000a80407ff75b2 */ /* 0x0008640008000100 */
[----:B----4-:R-:W-:Y:S01]  /*0b60*/  NOP ;  /* 0x0000000000007918 */ /* 0x010fe20000000000 */
.L_x_13:
        /* <DEDUP_REMOVED lines=18> */
.L_x_14:
[----:B--23--:R-:W2:Y:S01]  /*0c90*/  S2UR UR5, SR_CTAID.X ;  /* 0x00000000000579c3 */ /* 0x00cea20000002500 */
[----:B------:R-:W-:-:S05]  /*0ca0*/  CS2R.32 R152, SR_CgaSize ;  /* 0x0000000000987805 */ /* 0x000fca0000008a00 */
[----:B------:R-:W-:-:S05]  /*0cb0*/  IMAD R152, R152, -0xa0, RZ ;  /* 0xffffff6098987824 */ /* 0x000fca00078e02ff */
[----:B------:R-:W-:-:S14]  /*0cc0*/  R2UR UR9, R152 ;  /* 0x00000000980972ca */ /* 0x000fdc00000e0000 */
[----:B------:R-:W3:Y:S01]  /*0cd0*/  LDCU UR9, c[0x0][UR9+0x2b0] ;  /* 0x00005600090977ac */ /* 0x000ee20008000800 */
[----:B------:R-:W-:Y:S01]  /*0ce0*/  NOP ;  /* 0x0000000000007918 */ /* 0x000fe20000000000 */
[----:B------:R-:W-:-:S05]  /*0cf0*/  CS2R.32 R152, SR_CgaSize ;  /* 0x0000000000987805 */ /* 0x000fca0000008a00 */
[----:B------:R-:W-:-:S05]  /*0d00*/  IMAD R152, R152, -0xa0, RZ ;  /* 0xffffff6098987824 */ /* 0x000fca00078e02ff */
[----:B------:R-:W-:-:S14]  /*0d10*/  R2UR UR7, R152 ;  /* 0x00000000980772ca */ /* 0x000fdc00000e0000 */
[----:B------:R-:W4:Y:S01]  /*0d20*/  LDCU UR7, c[0x0][UR7+0x2b4] ;  /* 0x00005680070777ac */ /* 0x000f220008000800 */
[----:B------:R-:W1:Y:S08]  /*0d30*/  S2UR UR4, SR_CTAID.Y ;  /* 0x00000000000479c3 */ /* 0x000e700000002600 */
[----:B------:R-:W4:Y:S01]  /*0d40*/  LDC R9, c[0x0][0xb24] ;  /* 0x0002c900ff097b82 */ /* 0x000f220000000800 */
[----:B--2---:R-:W-:-:S02]  /*0d50*/  I2FP.F32.U32 R4, UR5 ;  /* 0x0000000500047c45 */ /* 0x004fc40008201000 */
[----:B------:R-:W-:-:S05]  /*0d60*/  CS2R.32 R5, SR_CgaSize ;  /* 0x0000000000057805 */ /* 0x000fca0000008a00 */
[----:B------:R-:W-:-:S06]  /*0d70*/  IMAD R5, R5, -0xa0, RZ ;  /* 0xffffff6005057824 */ /* 0x000fcc00078e02ff */
[----:B------:R-:W2:Y:S01]  /*0d80*/  LDC R5, c[0x0][R5+0x2a0] ;  /* 0x0000a80005057b82 */ /* 0x000ea20000000800 */
[----:B------:R-:W-:Y:S01]  /*0d90*/  MOV R21, UR5 ;  /* 0x0000000500157c02 */ /* 0x000fe20008000f00 */
[----:B---3--:R-:W-:Y:S01]  /*0da0*/  FMUL R4, R4, UR9 ;  /* 0x0000000904047c20 */ /* 0x008fe20008400000 */
[----:B-1----:R-:W-:Y:S02]  /*0db0*/  I2FP.F32.U32 R2, UR4 ;  /* 0x0000000400027c45 */ /* 0x002fe40008201000 */
[----:B------:R-:W-:-:S05]  /*0dc0*/  CS2R.32 R3, SR_CgaSize ;  /* 0x0000000000037805 */ /* 0x000fca0000008a00 */
[----:B------:R-:W-:-:S06]  /*0dd0*/  IMAD R3, R3, -0xa0, RZ ;  /* 0xffffff6003037824 */ /* 0x000fcc00078e02ff */
[----:B------:R-:W1:Y:S01]  /*0de0*/  LDC R3, c[0x0][R3+0x2a4] ;  /* 0x0000a90003037b82 */ /* 0x000e620000000800 */
[----:B------:R-:W3:Y:S01]  /*0df0*/  F2I.U32.TRUNC.NTZ R152, R4 ;  /* 0x0000000400987305 */ /* 0x000ee2000020f000 */
[----:B------:R-:W-:Y:S01]  /*0e00*/  MOV R20, UR4 ;  /* 0x0000000400147c02 */ /* 0x000fe20008000f00 */
[----:B----4-:R-:W-:-:S05]  /*0e10*/  FMUL R2, R2, UR7 ;  /* 0x0000000702027c20 */ /* 0x010fca0008400000 */
[----:B------:R-:W-:Y:S01]  /*0e20*/  BAR.SYNC.DEFER_BLOCKING 0x0 ;  /* 0x0000000000007b1d */ /* 0x000fe20000010000 */
[----:B------:R-:W-:-:S05]  /*0e30*/  ISETP.GE.AND P0, PT, R9, 0x1, PT ;  /* 0x000000010900780c */ /* 0x000fca0003f06270 */
[----:B------:R-:W4:Y:S02]  /*0e40*/  F2I.U32.TRUNC.NTZ R150, R2 ;  /* 0x0000000200967305 */ /* 0x000f24000020f000 */
[----:B------:R-:W1:Y:S01]  /*0e50*/  S2UR UR36, SR_CTAID.Z ;  /* 0x00000000002479c3 */ /* 0x000e620000002700 */
[----:B---3--:R-:W-:-:S05]  /*0e60*/  IADD3 R152, PT, PT, -R152, RZ, RZ ;  /* 0x000000ff98987210 */ /* 0x008fca0007ffe1ff */
[----:B--2---:R-:W-:Y:S01]  /*0e70*/  IMAD R152, R5, R152, UR5 ;  /* 0x0000000505987e24 */ /* 0x004fe2000f8e0298 */
[----:B----4-:R-:W-:-:S05]  /*0e80*/  IADD3 R150, PT, PT, -R150, RZ, RZ ;  /* 0x000000ff96967210 */ /* 0x010fca0007ffe1ff */
[----:B-1----:R-:W-:Y:S01]  /*0e90*/  IMAD R150, R3, R150, UR4 ;  /* 0x0000000403967e24 */ /* 0x002fe2000f8e0296 */
[----:B------:R-:W-:Y:S06]  /*0ea0*/  @!P0 BRA `(.L_x_15) ;  /* 0x0000000000b88947 */ /* 0x000fec0003800000 */
[----:B------:R-:W1:Y:S01]  /*0eb0*/  LDC.64 R4, c[0x0][0xb18] ;  /* 0x0002c600ff047b82 */ /* 0x000e620000000a00 */
[----:B------:R-:W-:-:S07]  /*0ec0*/  ISETP.NE.AND P0, PT, R9, 0x1, PT ;  /* 0x000000010900780c */ /* 0x000fce0003f05270 */
[----:B------:R-:W2:Y:S08]  /*0ed0*/  LDC R10, c[0x0][0xb0c] ;  /* 0x0002c300ff0a7b82 */ /* 0x000eb00000000800 */
[----:B------:R-:W3:Y:S08]  /*0ee0*/  LDC R11, c[0x0][0x370] ;  /* 0x0000dc00ff0b7b82 */ /* 0x000ef00000000800 */
[----:B------:R-:W4:Y:S01]  /*0ef0*/  LDC R12, c[0x0][0x374] ;  /* 0x0000dd00ff0c7b82 */ /* 0x000f220000000800 */
[----:B-1----:R-:W-:-:S07]  /*0f00*/  ISETP.NE.AND P1, PT, R4, 0x1, PT ;  /* 0x000000010400780c */ /* 0x002fce0003f25270 */
[----:B------:R-:W3:Y:S01]  /*0f10*/  LDC.64 R6, c[0x0][0xb10] ;  /* 0x0002c400ff067b82 */ /* 0x000ee20000000a00 */
[----:B--2---:R-:W-:-:S07]  /*0f20*/  ISETP.NE.AND P2, PT, R10, 0x1, PT ;  /* 0x000000010a00780c */ /* 0x004fce0003f45270 */
[----:B------:R-:W1:Y:S08]  /*0f30*/  LDC R8, c[0x0][0xb20] ;  /* 0x0002c800ff087b82 */ /* 0x000e700000000800 */
[----:B------:R-:W2:Y:S01]  /*0f40*/  LDC.64 R2, c[0x0][0xb28] ;  /* 0x0002ca00ff027b82 */ /* 0x000ea20000000a00 */
[----:B----4-:R-:W-:-:S04]  /*0f50*/  IMAD.HI.U32 R13, R12, R5, RZ ;  /* 0x000000050c0d7227 */ /* 0x010fc800078e00ff */
[----:B------:R-:W-:-:S04]  /*0f60*/  IMAD.HI.U32 R5, R20, R5, RZ ;  /* 0x0000000514057227 */ /* 0x000fc800078e00ff */
[----:B---3--:R-:W-:-:S04]  /*0f70*/  IMAD.HI.U32 R14, R11, R6, RZ ;  /* 0x000000060b0e7227 */ /* 0x008fc800078e00ff */
[C---:B------:R-:W-:Y:S01]  /*0f80*/  IMAD.HI.U32 R16, R21.reuse, R6, RZ ;  /* 0x0000000615107227 */ /* 0x040fe200078e00ff */
[-C--:B------:R-:W-:Y:S02]  /*0f90*/  @P2 SHF.R.U32.HI R11, RZ, R7.reuse, R14 ;  /* 0x00000007ff0b2219 */ /* 0x080fe4000001160e */
[-C--:B-1----:R-:W-:Y:S02]  /*0fa0*/  @P1 SHF.R.U32.HI R12, RZ, R8.reuse, R13 ;  /* 0x00000008ff0c1219 */ /* 0x082fe4000001160d */
[----:B------:R-:W-:Y:S02]  /*0fb0*/  SHF.R.U32.HI R5, RZ, R8, R5 ;  /* 0x00000008ff057219 */ /* 0x000fe40000011605 */
[----:B------:R-:W-:Y:S02]  /*0fc0*/  SHF.R.U32.HI R16, RZ, R7, R16 ;  /* 0x00000007ff107219 */ /* 0x000fe40000011610 */
[----:B------:R-:W-:Y:S01]  /*0fd0*/  SEL R5, R20, R5, !P1 ;  /* 0x0000000514057207 */ /* 0x000fe20004800000 */
[----:B--2---:R-:W-:Y:S01]  /*0fe0*/  IMAD.HI.U32 R14, R12, R2, RZ ;  /* 0x000000020c0e7227 */ /* 0x004fe200078e00ff */
[----:B------:R-:W-:-:S02]  /*0ff0*/  SEL R7, R21, R16, !P2 ;  /* 0x0000001015077207 */ /* 0x000fc40005000000 */
[----:B------:R-:W-:Y:S01]  /*1000*/  IADD3 R13, PT, PT, -R5, RZ, RZ ;  /* 0x000000ff050d7210 */ /* 0x000fe20007ffe1ff */
[----:B------:R-:W-:Y:S01]  /*1010*/  IMAD.HI.U32 R6, R11, R2, RZ ;  /* 0x000000020b067227 */ /* 0x000fe200078e00ff */
[----:B------:R-:W-:-:S03]  /*1020*/  @P0 SHF.R.U32.HI R12, RZ, R3, R14 ;  /* 0x00000003ff0c0219 */ /* 0x000fc6000001160e */
[----:B------:R-:W-:Y:S01]  /*1030*/  IMAD R13, R4, R13, R20 ;  /* 0x0000000d040d7224 */ /* 0x000fe200078e0214 */
[----:B------:R-:W-:Y:S01]  /*1040*/  @P0 SHF.R.U32.HI R11, RZ, R3, R6 ;  /* 0x00000003ff0b0219 */ /* 0x000fe20000011606 */
[----:B------:R-:W-:-:S04]  /*1050*/  IMAD R12, R12, R9, RZ ;  /* 0x000000090c0c7224 */ /* 0x000fc800078e02ff */
[----:B------:R-:W-:Y:S01]  /*1060*/  IMAD R6, R11, R9, RZ ;  /* 0x000000090b067224 */ /* 0x000fe200078e02ff */
[----:B------:R-:W-:-:S04]  /*1070*/  ISETP.GE.AND P1, PT, R5, R12, PT ;  /* 0x0000000c0500720c */ /* 0x000fc80003f26270 */
[----:B------:R-:W-:Y:S01]  /*1080*/  ISETP.GE.OR P1, PT, R7, R6, P1 ;  /* 0x000000060700720c */ /* 0x000fe20000f26670 */
[----:B------:R-:W-:-:S05]  /*1090*/  IMAD.HI.U32 R6, R5, R2, RZ ;  /* 0x0000000205067227 */ /* 0x000fca00078e00ff */
[----:B------:R-:W-:-:S04]  /*10a0*/  SHF.R.U32.HI R6, RZ, R3, R6 ;  /* 0x00000003ff067219 */ /* 0x000fc80000011606 */
[----:B------:R-:W-:-:S03]  /*10b0*/  SEL R6, R5, R6, !P0 ;  /* 0x0000000605067207 */ /* 0x000fc60004000000 */
[----:B------:R-:W-:Y:S01]  /*10c0*/  @!P1 IMAD.HI.U32 R8, R7, R2, RZ ;  /* 0x0000000207089227 */ /* 0x000fe200078e00ff */
[----:B------:R-:W-:-:S04]  /*10d0*/  IADD3 R2, PT, PT, -R6, RZ, RZ ;  /* 0x000000ff06027210 */ /* 0x000fc80007ffe1ff */
[----:B------:R-:W-:Y:S01]  /*10e0*/  @!P1 SHF.R.U32.HI R8, RZ, R3, R8 ;  /* 0x00000003ff089219 */ /* 0x000fe20000011608 */
[----:B------:R-:W-:-:S03]  /*10f0*/  IMAD R2, R9, R2, R5 ;  /* 0x0000000209027224 */ /* 0x000fc600078e0205 */
[----:B------:R-:W-:-:S05]  /*1100*/  @!P1 SEL R3, R7, R8, !P0 ;  /* 0x0000000807039207 */ /* 0x000fca0004000000 */
[--C-:B------:R-:W-:Y:S02]  /*1110*/  @!P1 IMAD.IADD R6, R6, 0x1, -R3.reuse ;  /* 0x0000000106069824 */ /* 0x100fe400078e0a03 */
[----:B------:R-:W-:Y:S01]  /*1120*/  @!P1 IMAD R3, R2, R11, R3 ;  /* 0x0000000b02039224 */ /* 0x000fe200078e0203 */
[----:B------:R-:W-:Y:S01]  /*1130*/  IADD3 R2, PT, PT, -R7, RZ, RZ ;  /* 0x000000ff07027210 */ /* 0x000fe20007ffe1ff */
[----:B------:R-:W-:Y:S02]  /*1140*/  @!P1 IMAD R5, R6, R9, R7 ;  /* 0x0000000906059224 */ /* 0x000fe400078e0207 */
[----:B------:R-:W-:Y:S02]  /*1150*/  @!P1 IMAD.MOV.U32 R7, RZ, RZ, R3 ;  /* 0x000000ffff079224 */ /* 0x000fe400078e0003 */
[----:B------:R-:W-:Y:S02]  /*1160*/  IMAD R2, R10, R2, R21 ;  /* 0x000000020a027224 */ /* 0x000fe400078e0215 */
[----:B------:R-:W-:-:S02]  /*1170*/  IMAD R20, R5, R4, R13 ;  /* 0x0000000405147224 */ /* 0x000fc400078e020d */
[----:B------:R-:W-:Y:S02]  /*1180*/  IMAD R21, R7, R10, R2 ;  /* 0x0000000a07157224 */ /* 0x000fe400078e0202 */
.L_x_15:
[----:B------:R-:W1:Y:S01]  /*1190*/  LDCU UR4, c[0x0][0xb30] ;  /* 0x00016600ff0477ac */ /* 0x000e620008000800 */
[----:B------:R-:W2:Y:S08]  /*11a0*/  S2UR UR37, SR_CgaCtaId ;  /* 0x00000000002579c3 */ /* 0x000eb00000008800 */
[----:B------:R-:W3:Y:S01]  /*11b0*/  LDC R72, c[0x0][0xb24] ;  /* 0x0002c900ff487b82 */ /* 0x000ee20000000800 */
[----:B-1----:R-:W-:-:S09]  /*11c0*/  UISETP.NE.AND UP1, UPT, UR4, 0x1, UPT ;  /* 0x000000010400788c */ /* 0x002fd2000bf25270 */
[----:B--2---:R-:W-:Y:S05]  /*11d0*/  BRA.U UP1, `(.L_x_16) ;  /* 0x0000000101407547 */ /* 0x004fea000b800000 */
[----:B------:R-:W1:Y:S08]  /*11e0*/  LDC.64 R4, c[0x0][0xb10] ;  /* 0x0002c400ff047b82 */ /* 0x000e700000000a00 */
[----:B------:R-:W2:Y:S08]  /*11f0*/  LDC.64 R2, c[0x0][0xb18] ;  /* 0x0002c600ff027b82 */ /* 0x000eb00000000a00 */
[----:B------:R-:W4:Y:S08]  /*1200*/  LDC R6, c[0x0][0xb20] ;  /* 0x0002c800ff067b82 */ /* 0x000f300000000800 */
[----:B------:R-:W3:Y:S01]  /*1210*/  LDC R8, c[0x0][0xb0c] ;  /* 0x0002c300ff087b82 */ /* 0x000ee20000000800 */
[----:B-1----:R-:W-:-:S05]  /*1220*/  IMAD.HI.U32 R4, R21, R4, RZ ;  /* 0x0000000415047227 */ /* 0x002fca00078e00ff */
[----:B------:R-:W-:Y:S01]  /*1230*/  SHF.R.U32.HI R4, RZ, R5, R4 ;  /* 0x00000005ff047219 */ /* 0x000fe20000011604 */
[----:B--2---:R-:W-:Y:S01]  /*1240*/  IMAD.HI.U32 R3, R20, R3, RZ ;  /* 0x0000000314037227 */ /* 0x004fe200078e00ff */
[----:B------:R-:W-:-:S04]  /*1250*/  ISETP.NE.AND P0, PT, R2, 0x1, PT ;  /* 0x000000010200780c */ /* 0x000fc80003f05270 */
[----:B----4-:R-:W-:-:S04]  /*1260*/  SHF.R.U32.HI R3, RZ, R6, R3 ;  /* 0x00000006ff037219 */ /* 0x010fc80000011603 */
[----:B------:R-:W-:Y:S02]  /*1270*/  SEL R3, R20, R3, !P0 ;  /* 0x0000000314037207 */ /* 0x000fe40004000000 */
[----:B---3--:R-:W-:-:S04]  /*1280*/  ISETP.NE.AND P1, PT, R8, 0x1, PT ;  /* 0x000000010800780c */ /* 0x008fc80003f25270 */
[----:B------:R-:W-:-:S05]  /*1290*/  SEL R4, R21, R4, !P1 ;  /* 0x0000000415047207 */ /* 0x000fca0004800000 */
[----:B------:R-:W-:Y:S02]  /*12a0*/  IMAD.IADD R5, R3, 0x1, -R4 ;  /* 0x0000000103057824 */ /* 0x000fe400078e0a04 */
[----:B------:R-:W-:Y:S02]  /*12b0*/  IMAD.IADD R3, R4, 0x1, -R3 ;  /* 0x0000000104037824 */ /* 0x000fe400078e0a03 */
[----:B------:R-:W-:Y:S02]  /*12c0*/  IMAD R21, R5, R8, R21 ;  /* 0x0000000805157224 */ /* 0x000fe400078e0215 */
[----:B------:R-:W-:-:S07]  /*12d0*/  IMAD R20, R3, R2, R20 ;  /* 0x0000000203147224 */ /* 0x000fce00078e0214 */
.L_x_16:
[----:B------:R-:W-:Y:S01]  /*12e0*/  BAR.SYNC.DEFER_BLOCKING 0x0 ;  /* 0x0000000000007b1d */ /* 0x000fe20000010000 */
[----:B------:R-:W-:Y:S01]  /*12f0*/  UISETP.NE.AND UP1, UPT, UR8, 0x2, UPT ;  /* 0x000000020800788c */ /* 0x000fe2000bf25270 */
[----:B------:R-:W-:Y:S02]  /*1300*/  ISETP.NE.OR P5, PT, R0, 0x2, !P5 ;  /* 0x000000020000780c */ /* 0x000fe40006fa5670 */
[----:B------:R-:W-:-:S06]  /*1310*/  LOP3.LUT R2, R167, 0x1f, RZ, 0xc0, !PT ;  /* 0x0000001fa7027812 */ /* 0x000fcc00078ec0ff */
[----:B------:R-:W-:Y:S05]  /*1320*/  BRA.U UP1, `(.L_x_17) ;  /* 0x0000001101107547 */ /* 0x000fea000b800000 */
[----:B------:R-:W1:Y:S01]  /*1330*/  LDCU UR13, c[0x0][0x38c] ;  /* 0x00007180ff0d77ac */ /* 0x000e620008000800 */
[----:B------:R-:W2:Y:S01]  /*1340*/  LDC R9, c[0x0][0x370] ;  /* 0x0000dc00ff097b82 */ /* 0x000ea20000000800 */
[----:B------:R-:W-:Y:S01]  /*1350*/  PLOP3.LUT P1, PT, PT, PT, UP2, 0x80, 0x8 ;  /* 0x000000000008781c */ /* 0x000fe20003f2f028 */
[----:B------:R-:W-:Y:S01]  /*1360*/  HFMA2 R12, -RZ, RZ, 0, 0 ;  /* 0x00000000ff0c7431 */ /* 0x000fe200000001ff */
[----:B------:R-:W-:Y:S01]  /*1370*/  ISETP.EQ.OR P4, PT, R2, RZ, P5 ;  /* 0x000000ff0200720c */ /* 0x000fe20002f82670 */
[----:B------:R-:W-:Y:S01]  /*1380*/  IMAD.MOV.U32 R15, RZ, RZ, 0x1 ;  /* 0x00000001ff0f7424 */ /* 0x000fe200078e00ff */
[----:B------:R-:W-:Y:S01]  /*1390*/  PLOP3.LUT P1, PT, P1, PT, PT, 0x8, 0x80 ;  /* 0x000000000080781c */ /* 0x000fe20000f2e170 */
[----:B------:R-:W-:Y:S01]  /*13a0*/  IMAD.MOV.U32 R14, RZ, RZ, RZ ;  /* 0x000000ffff0e7224 */ /* 0x000fe200078e00ff */
[----:B------:R-:W-:Y:S01]  /*13b0*/  MOV R8, 0x1 ;  /* 0x0000000100087802 */ /* 0x000fe20000000f00 */
[----:B------:R-:W4:Y:S01]  /*13c0*/  LDC R0, c[0x0][0x374] ;  /* 0x0000dd00ff007b82 */ /* 0x000f220000000800 */
[----:B------:R-:W-:Y:S01]  /*13d0*/  IMAD.MOV.U32 R10, RZ, RZ, RZ ;  /* 0x000000ffff0a7224 */ /* 0x000fe200078e00ff */
[----:B------:R-:W2:Y:S01]  /*13e0*/  LDCU.64 UR22, c[0x0][0x348] ;  /* 0x00006900ff1677ac */ /* 0x000ea20008000a00 */
[----:B------:R-:W-:Y:S01]  /*13f0*/  UMOV UR6, URZ ;  /* 0x000000ff00067c82 */ /* 0x000fe20008000000 */
[----:B-1----:R-:W-:-:S04]  /*1400*/  UIADD3 UR5, UPT, UPT, UR13, 0x7f, URZ ;  /* 0x0000007f0d057890 */ /* 0x002fc8000fffe0ff */
[----:B------:R-:W-:-:S04]  /*1410*/  USHF.R.S32.HI UR4, URZ, 0x1f, UR5 ;  /* 0x0000001fff047899 */ /* 0x000fc80008011405 */
[----:B------:R-:W-:-:S04]  /*1420*/  ULEA.HI UR4, UR4, UR5, URZ, 0x7 ;  /* 0x0000000504047291 */ /* 0x000fc8000f8f38ff */
[----:B------:R-:W-:Y:S02]  /*1430*/  USHF.R.S32.HI UR15, URZ, 0x7, UR4 ;  /* 0x00000007ff0f7899 */ /* 0x000fe40008011404 */
[----:B------:R-:W-:Y:S02]  /*1440*/  UIADD3 UR4, UPT, UPT, UR13, -0x1, URZ ;  /* 0xffffffff0d047890 */ /* 0x000fe4000fffe0ff */
[----:B------:R-:W-:Y:S02]  /*1450*/  UISETP.LT.U32.AND UP0, UPT, UR15, 0x2, UPT ;  /* 0x000000020f00788c */ /* 0x000fe4000bf01070 */
[----:B------:R-:W-:Y:S02]  /*1460*/  UISETP.GE.U32.AND UP1, UPT, UR4, -0xff, UPT ;  /* 0xffffff010400788c */ /* 0x000fe4000bf26070 */
[----:B------:R-:W-:Y:S02]  /*1470*/  USEL UR14, UR15, 0x2, UP0 ;  /* 0x000000020f0e7887 */ /* 0x000fe40008000000 */
[----:B------:R-:W-:-:S02]  /*1480*/  UIADD3 UR13, UPT, UPT, UR13, 0xfe, URZ ;  /* 0x000000fe0d0d7890 */ /* 0x000fc4000fffe0ff */
[----:B------:R-:W-:Y:S02]  /*1490*/  UIADD3 UR5, UPT, UPT, UR14, -0x1, URZ ;  /* 0xffffffff0e057890 */ /* 0x000fe4000fffe0ff */
[----:B------:R-:W-:-:S03]  /*14a0*/  UIADD3 UR7, UPT, UPT, UR15, -UR14, URZ ;  /* 0x8000000e0f077290 */ /* 0x000fc6000fffe0ff */
[----:B------:R-:W-:-:S04]  /*14b0*/  @UP1 UIADD3 UR5, UPT, UPT, UR14, URZ, URZ ;  /* 0x000000ff0e051290 */ /* 0x000fc8000fffe0ff */
[----:B--2---:R-:W-:-:S12]  /*14c0*/  UIADD3 UR5, UPT, UPT, UR5, 0x1, URZ ;  /* 0x0000000105057890 */ /* 0x004fd8000fffe0ff */
.L_x_35:
[----:B------:R-:W-:Y:S01]  /*14d0*/  UISETP.NE.AND UP0, UPT, UR37, URZ, UPT ;  /* 0x000000ff2500728c */ /* 0x000fe2000bf05270 */
[----:B------:R-:W1:Y:S08]  /*14e0*/  S2UR UR37, SR_CgaCtaId ;  /* 0x00000000002579c3 */ /* 0x000e700000008800 */
[----:B------:R-:W-:Y:S05]  /*14f0*/  BRA.U UP0, `(.L_x_18) ;  /* 0x0000000100347547 */ /* 0x000fea000b800000 */
[----:B------:R-:W2:Y:S01]  /*1500*/  S2R R2, SR_CgaCtaId ;  /* 0x0000000000027919 */ /* 0x000ea20000008800 */
[----:B------:R-:W-:-:S04]  /*1510*/  MOV R3, 0x400 ;  /* 0x0000040000037802 */ /* 0x000fc80000000f00 */
[----:B--2---:R-:W-:Y:S02]  /*1520*/  LEA R3, R2, R3, 0x18 ;  /* 0x0000000302037211 */ /* 0x004fe400078ec0ff */
[----:B------:R-:W-:-:S03]  /*1530*/  SHF.L.U32 R2, R8, 0x1f, RZ ;  /* 0x0000001f08027819 */ /* 0x000fc600000006ff */
[----:B------:R-:W-:-:S04]  /*1540*/  IMAD R3, R10, 0x8, R3 ;  /* 0x000000080a037824 */ /* 0x000fc800078e0203 */
[----:B------:R-:W2:Y:S02]  /*1550*/  SYNCS.PHASECHK.TRANS64.TRYWAIT P0, [R3+URZ+0xc0], R2 ;  /* 0x0000c002030075a7 */ /* 0x000ea400080011ff */
[----:B--2---:R-:W-:Y:S05]  /*1560*/  @!P0 BRA `(.L_x_19) ;  /* 0x0000006c00088947 */ /* 0x004fea0003800000 */
.L_x_103:
[----:B------:R-:W-:Y:S01]  /*1570*/  VIADD R10, R10, 0x1 ;  /* 0x000000010a0a7836 */ /* 0x000fe20000000000 */
[----:B------:R2:W-:Y:S04]  /*1580*/  SYNCS.ARRIVE.TRANS64.A1T0 RZ, [R3+URZ+0xb0], RZ ;  /* 0x0000b0ff03ff79a7 */ /* 0x0005e800081000ff */
[----:B------:R-:W-:-:S04]  /*1590*/  ISETP.NE.AND P0, PT, R10, 0x2, PT ;  /* 0x000000020a00780c */ /* 0x000fc80003f05270 */
[----:B------:R-:W-:Y:S02]  /*15a0*/  SEL R10, R10, RZ, P0 ;  /* 0x000000ff0a0a7207 */ /* 0x000fe40000000000 */
[----:B--2---:R-:W-:-:S04]  /*15b0*/  SEL R3, RZ, 0x1, P0 ;  /* 0x00000001ff037807 */ /* 0x004fc80000000000 */
[----:B------:R-:W-:-:S07]  /*15c0*/  LOP3.LUT R8, R8, R3, RZ, 0x3c, !PT ;  /* 0x0000000308087212 */ /* 0x000fce00078e3cff */
.L_x_18:
[----:B------:R-:W-:Y:S01]  /*15d0*/  UMOV UR4, 0x400 ;  /* 0x0000040000047882 */ /* 0x000fe20000000000 */
[----:B------:R-:W-:Y:S01]  /*15e0*/  SHF.L.U32 R2, R15, 0x1f, RZ ;  /* 0x0000001f0f027819 */ /* 0x000fe200000006ff */
[----:B-1----:R-:W-:Y:S01]  /*15f0*/  ULEA UR4, UR37, UR4, 0x18 ;  /* 0x0000000425047291 */ /* 0x002fe2000f8ec0ff */
[----:B------:R-:W-:Y:S01]  /*1600*/  R2UR UR35, R21 ;  /* 0x00000000152372ca */ /* 0x000fe200000e0000 */
[----:B------:R-:W-:Y:S01]  /*1610*/  UISETP.GE.U32.AND UP0, UPT, UR13, 0xff, UPT ;  /* 0x000000ff0d00788c */ /* 0x000fe2000bf06070 */
[----:B------:R-:W-:Y:S01]  /*1620*/  R2UR UR11, R20 ;  /* 0x00000000140b72ca */ /* 0x000fe200000e0000 */
[----:B------:R-:W-:Y:S01]  /*1630*/  ULEA UR8, UR6, UR4, 0x3 ;  /* 0x0000000406087291 */ /* 0x000fe2000f8e18ff */
[----:B------:R-:W-:-:S08]  /*1640*/  UMOV UR24, URZ ;  /* 0x000000ff00187c82 */ /* 0x000fd00008000000 */
[----:B------:R1:W2:Y:S01]  /*1650*/  SYNCS.PHASECHK.TRANS64.TRYWAIT P0, [UR8+0x10], R2 ;  /* 0x00001002ff0075a7 */ /* 0x0002a20008001108 */
[----:B------:R-:W-:Y:S02]  /*1660*/  USHF.L.U32 UR35, UR35, 0x7, URZ ;  /* 0x0000000723237899 */ /* 0x000fe400080006ff */
[----:B------:R-:W-:Y:S01]  /*1670*/  USHF.L.U32 UR11, UR11, 0x7, URZ ;  /* 0x000000070b0b7899 */ /* 0x000fe200080006ff */
[----:B------:R-:W-:Y:S11]  /*1680*/  BRA.U !UP0, `(.L_x_20) ;  /* 0x0000000108a47547 */ /* 0x000ff6000b800000 */
[----:B------:R-:W-:Y:S01]  /*1690*/  UMOV UR16, URZ ;  /* 0x000000ff00107c82 */ /* 0x000fe20008000000 */
[----:B------:R-:W-:-:S05]  /*16a0*/  UMOV UR17, UR6 ;  /* 0x0000000600117c82 */ /* 0x000fca0008000000 */
.L_x_25:
[----:B-1----:R-:W-:Y:S01]  /*16b0*/  ULEA UR33, UR17, UR4, 0x3 ;  /* 0x0000000411217291 */ /* 0x002fe2000f8e18ff */
[----:B--2---:R-:W-:Y:S01]  /*16c0*/  @!P5 MOV R3, 0x8000 ;  /* 0x000080000003d802 */ /* 0x004fe20000000f00 */
[----:B--2---:R-:W-:Y:S10]  /*16d0*/  @P0 BRA `(.L_x_21) ;  /* 0x00000000000c0947 */ /* 0x004ff40003800000 */
[----:B------:R-:W-:-:S04]  /*16e0*/  SHF.L.U32 R5, R15, 0x1f, RZ ;  /* 0x0000001f0f057819 */ /* 0x000fc800000006ff */
[----:B------:R-:W2:Y:S02]  /*16f0*/  SYNCS.PHASECHK.TRANS64.TRYWAIT P0, [UR33+0x10], R5 ;  /* 0x00001005ff0075a7 */ /* 0x000ea40008001121 */
[----:B--2---:R-:W-:Y:S05]  /*1700*/  @!P0 BRA `(.L_x_22) ;  /* 0x0000006800b48947 */ /* 0x004fea0003800000 */
.L_x_21:
[----:B------:R2:W-:Y:S01]  /*1710*/  @!P5 SYNCS.ARRIVE.TRANS64 RZ, [UR33], R3 ;  /* 0x00000003ffffd9a7 */ /* 0x0005e20008000021 */
[----:B------:R-:W-:Y:S04]  /*1720*/  BSSY.RECONVERGENT B0, `(.L_x_23) ;  /* 0x0000003000007945 */ /* 0x000fe80003800200 */
[----:B------:R-:W-:Y:S05]  /*1730*/  @P4 BRA `(.L_x_24) ;  /* 0x0000000000044947 */ /* 0x000fea0003800000 */
[----:B------:R-:W-:Y:S05]  /*1740*/  BPT.TRAP 0x1 ;  /* 0x000000040000795c */ /* 0x000fea0000300000 */
.L_x_24:
[----:B------:R-:W-:Y:S05]  /*1750*/  BSYNC.RECONVERGENT B0 ;  /* 0x0000000000007941 */ /* 0x000fea0003800200 */
.L_x_23:
[----:B------:R-:W-:Y:S02]  /*1760*/  UIADD3 UR6, UPT, UPT, UR17, 0x1, URZ ;  /* 0x0000000111067890 */ /* 0x000fe4000fffe0ff */
[----:B------:R-:W-:Y:S02]  /*1770*/  UIADD3 UR26, UP1, UPT, UR22, 0x80, URZ ;  /* 0x00000080161a7890 */ /* 0x000fe4000ff3e0ff */
[----:B------:R-:W-:Y:S02]  /*1780*/  UISETP.NE.AND UP0, UPT, UR6, 0x2, UPT ;  /* 0x000000020600788c */ /* 0x000fe4000bf05270 */
[----:B------:R-:W-:Y:S02]  /*1790*/  USHF.L.U32 UR34, UR16, 0x7, URZ ;  /* 0x0000000710227899 */ /* 0x000fe400080006ff */
[----:B------:R-:W-:Y:S02]  /*17a0*/  USEL UR9, URZ, 0x1, UP0 ;  /* 0x00000001ff097887 */ /* 0x000fe40008000000 */
[----:B------:R-:W-:-:S02]  /*17b0*/  USEL UR6, UR6, URZ, UP0 ;  /* 0x000000ff06067287 */ /* 0x000fc40008000000 */
[----:B------:R-:W-:Y:S02]  /*17c0*/  UIADD3 UR20, UP0, UPT, UR22, 0x180, URZ ;  /* 0x0000018016147890 */ /* 0x000fe4000ff1e0ff */
[----:B------:R-:W-:Y:S01]  /*17d0*/  ULEA UR8, UR6, UR4, 0x3 ;  /* 0x0000000406087291 */ /* 0x000fe2000f8e18ff */
[----:B------:R-:W-:Y:S01]  /*17e0*/  LOP3.LUT R15, R15, UR9, RZ, 0x3c, !PT ;  /* 0x000000090f0f7c12 */ /* 0x000fe2000f8e3cff */
[----:B------:R-:W-:Y:S02]  /*17f0*/  UIADD3.X UR27, UPT, UPT, URZ, UR23, URZ, UP1, !UPT ;  /* 0x00000017ff1b7290 */ /* 0x000fe40008ffe4ff */
[----:B------:R-:W-:Y:S01]  /*1800*/  UIADD3.X UR21, UPT, UPT, URZ, UR23, URZ, UP0, !UPT ;  /* 0x00000017ff157290 */ /* 0x000fe200087fe4ff */
[----:B-1----:R-:W-:Y:S01]  /*1810*/  SHF.L.U32 R2, R15, 0x1f, RZ ;  /* 0x0000001f0f027819 */ /* 0x002fe200000006ff */
[----:B------:R-:W-:Y:S01]  /*1820*/  UMOV UR18, 0x0 ;  /* 0x0000000000127882 */ /* 0x000fe20000000000 */
[----:B------:R-:W-:Y:S01]  /*1830*/  UMOV UR19, 0x10000000 ;  /* 0x1000000000137882 */ /* 0x000fe20000000000 */
[----:B------:R-:W-:Y:S01]  /*1840*/  UMOV UR12, UR36 ;  /* 0x00000024000c7c82 */ /* 0x000fe20008000000 */
[----:B------:R1:W1:Y:S01]  /*1850*/  SYNCS.PHASECHK.TRANS64.TRYWAIT P0, [UR8+0x10], R2 ;  /* 0x00001002ff0075a7 */ /* 0x0002620008001108 */
[----:B------:R-:W-:Y:S01]  /*1860*/  ULEA UR8, UR17, UR4, 0xe ;  /* 0x0000000411087291 */ /* 0x000fe2000f8e70ff */
[----:B------:R-:W-:Y:S01]  /*1870*/  UMOV UR9, UR33 ;  /* 0x0000002100097c82 */ /* 0x000fe20008000000 */
[----:B------:R-:W-:-:S02]  /*1880*/  UMOV UR10, UR34 ;  /* 0x00000022000a7c82 */ /* 0x000fc40008000000 */
[----:B------:R-:W-:Y:S02]  /*1890*/  UIADD3 UR32, UPT, UPT, UR8, 0x8400, URZ ;  /* 0x0000840008207890 */ /* 0x000fe4000fffe0ff */
[----:B------:R-:W-:Y:S02]  /*18a0*/  UIADD3 UR8, UPT, UPT, UR8, 0x10400, URZ ;  /* 0x0001040008087890 */ /* 0x000fe4000fffe0ff */
[----:B------:R-:W-:Y:S01]  /*18b0*/  UIADD3 UR16, UPT, UPT, UR16, 0x1, URZ ;  /* 0x0000000110107890 */ /* 0x000fe2000fffe0ff */
[----:B------:R-:W-:Y:S01]  /*18c0*/  UMOV UR24, UR5 ;  /* 0x0000000500187c82 */ /* 0x000fe20008000000 */
[----:B------:R-:W-:Y:S02]  /*18d0*/  UMOV UR17, UR6 ;  /* 0x0000000600117c82 */ /* 0x000fe40008000000 */
[----:B------:R-:W-:Y:S01]  /*18e0*/  UISETP.NE.AND UP0, UPT, UR16, UR5, UPT ;  /* 0x000000051000728c */ /* 0x000fe2000bf05270 */
[----:B------:R1:W-:Y:S02]  /*18f0*/  UTMALDG.3D [UR32], [UR26], desc[UR18] ;  /* 0x000012201a0075b4 */ /* 0x0003e40008011000 */
[----:B------:R1:W-:Y:S06]  /*1900*/  UTMALDG.3D [UR8], [UR20], desc[UR18] ;  /* 0x00001208140075b4 */ /* 0x0003ec0008011000 */
[----:B------:R-:W-:Y:S05]  /*1910*/  BRA.U UP0, `(.L_x_25) ;  /* 0xfffffffd00647547 */ /* 0x000fea000b83ffff */
.L_x_20:
[----:B-1----:R-:W-:Y:S01]  /*1920*/  ULEA UR8, UR6, UR4, 0x3 ;  /* 0x0000000406087291 */ /* 0x002fe2000f8e18ff */
[----:B------:R-:W-:Y:S01]  /*1930*/  SHF.L.U32 R2, R15, 0x1f, RZ ;  /* 0x0000001f0f027819 */ /* 0x000fe200000006ff */
[----:B------:R-:W-:Y:S01]  /*1940*/  @!P1 SYNCS.ARRIVE.TRANS64.A1T0 RZ, [UR4+0x48], RZ ;  /* 0x000048ffffff99a7 */ /* 0x000fe20008100004 */
[----:B------:R-:W-:-:S06]  /*1950*/  UISETP.GT.AND UP0, UPT, UR15, UR14, UPT ;  /* 0x0000000e0f00728c */ /* 0x000fcc000bf04270 */
[----:B--2---:R1:W2:Y:S03]  /*1960*/  SYNCS.PHASECHK.TRANS64.TRYWAIT P0, [UR8+0x10], R2 ;  /* 0x00001002ff0075a7 */ /* 0x0042a60008001108 */
[----:B------:R-:W-:Y:S05]  /*1970*/  BRA.U !UP0, `(.L_x_26) ;  /* 0x0000000108a87547 */ /* 0x000fea000b800000 */
[----:B------:R-:W-:Y:S01]  /*1980*/  UIADD3 UR21, UPT, UPT, UR7, UR24, URZ ;  /* 0x0000001807157290 */ /* 0x000fe2000fffe0ff */
[----:B------:R-:W-:-:S11]  /*1990*/  UMOV UR25, UR6 ;  /* 0x0000000600197c82 */ /* 0x000fd60008000000 */
.L_x_31:
[----:B-1----:R-:W-:Y:S01]  /*19a0*/  ULEA UR17, UR25, UR4, 0x3 ;  /* 0x0000000419117291 */ /* 0x002fe2000f8e18ff */
[----:B--2---:R-:W-:Y:S01]  /*19b0*/  @!P5 MOV R3, 0x8000 ;  /* 0x000080000003d802 */ /* 0x004fe20000000f00 */
[----:B--2---:R-:W-:Y:S10]  /*19c0*/  @P0 BRA `(.L_x_27) ;  /* 0x00000000000c0947 */ /* 0x004ff40003800000 */
[----:B------:R-:W-:-:S04]  /*19d0*/  SHF.L.U32 R5, R15, 0x1f, RZ ;  /* 0x0000001f0f057819 */ /* 0x000fc800000006ff */
[----:B------:R-:W2:Y:S02]  /*19e0*/  SYNCS.PHASECHK.TRANS64.TRYWAIT P0, [UR17+0x10], R5 ;  /* 0x00001005ff0075a7 */ /* 0x000ea40008001111 */
[----:B--2---:R-:W-:Y:S05]  /*19f0*/  @!P0 BRA `(.L_x_28) ;  /* 0x0000006800108947 */ /* 0x004fea0003800000 */
.L_x_27:
[----:B------:R2:W-:Y:S01]  /*1a00*/  @!P5 SYNCS.ARRIVE.TRANS64 RZ, [UR17], R3 ;  /* 0x00000003ffffd9a7 */ /* 0x0005e20008000011 */
[----:B------:R-:W-:Y:S04]  /*1a10*/  BSSY.RECONVERGENT B0, `(.L_x_29) ;  /* 0x0000003000007945 */ /* 0x000fe80003800200 */
[----:B------:R-:W-:Y:S05]  /*1a20*/  @P4 BRA `(.L_x_30) ;  /* 0x0000000000044947 */ /* 0x000fea0003800000 */
[----:B------:R-:W-:Y:S05]  /*1a30*/  BPT.TRAP 0x1 ;  /* 0x000000040000795c */ /* 0x000fea0000300000 */
.L_x_30:
[----:B------:R-:W-:Y:S05]  /*1a40*/  BSYNC.RECONVERGENT B0 ;  /* 0x0000000000007941 */ /* 0x000fea0003800200 */
.L_x_29:
        /* <DEDUP_REMOVED lines=20> */
[----:B------:R-:W-:Y:S01]  /*1b90*/  UIADD3 UR8, UPT, UPT, UR8, 0x10400, URZ ;  /* 0x0001040008087890 */ /* 0x000fe2000fffe0ff */
[----:B------:R-:W-:Y:S01]  /*1ba0*/  UMOV UR9, UR17 ;  /* 0x0000001100097c82 */ /* 0x000fe20008000000 */
[----:B------:R-:W-:Y:S01]  /*1bb0*/  UMOV UR10, UR18 ;  /* 0x00000012000a7c82 */ /* 0x000fe20008000000 */
[----:B------:R-:W-:Y:S01]  /*1bc0*/  UIADD3 UR24, UPT, UPT, UR24, 0x1, URZ ;  /* 0x0000000118187890 */ /* 0x000fe2000fffe0ff */
[----:B------:R-:W-:-:S03]  /*1bd0*/  UMOV UR25, UR6 ;  /* 0x0000000600197c82 */ /* 0x000fc60008000000 */
[----:B------:R1:W-:Y:S01]  /*1be0*/  UTMALDG.3D [UR16], [UR30], desc[UR26] ;  /* 0x00001a101e0075b4 */ /* 0x0003e20008011000 */
[----:B------:R-:W-:Y:S01]  /*1bf0*/  UISETP.NE.AND UP0, UPT, UR24, UR21, UPT ;  /* 0x000000151800728c */ /* 0x000fe2000bf05270 */
[----:B------:R1:W-:Y:S08]  /*1c00*/  UTMALDG.3D [UR8], [UR28], desc[UR26] ;  /* 0x00001a081c0075b4 */ /* 0x0003f00008011000 */
[----:B------:R-:W-:Y:S05]  /*1c10*/  BRA.U UP0, `(.L_x_31) ;  /* 0xfffffffd00607547 */ /* 0x000fea000b83ffff */
.L_x_26:
[----:B-1----:R-:W-:Y:S01]  /*1c20*/  LEA R2, R14, UR4, 0x3 ;  /* 0x000000040e027c11 */ /* 0x002fe2000f8e18ff */
[----:B------:R-:W-:Y:S01]  /*1c30*/  NOP ;  /* 0x0000000000007918 */ /* 0x000fe20000000000 */
[----:B--2---:R-:W-:Y:S02]  /*1c40*/  SHF.L.U32 R3, R12, 0x1f, RZ ;  /* 0x0000001f0c037819 */ /* 0x004fe400000006ff */
[----:B------:R-:W-:Y:S02]  /*1c50*/  LEA R4, R14, UR4, 0x4 ;  /* 0x000000040e047c11 */ /* 0x000fe4000f8e20ff */
[----:B------:R-:W1:Y:S02]  /*1c60*/  SYNCS.PHASECHK.TRANS64.TRYWAIT P0, [R2+URZ+0x50], R3 ;  /* 0x00005003020075a7 */ /* 0x000e6400080011ff */
[----:B-1----:R-:W-:Y:S05]  /*1c70*/  @!P0 BRA `(.L_x_32) ;  /* 0x0000006400888947 */ /* 0x002fea0003800000 */
.L_x_106:
[----:B------:R-:W2:Y:S01]  /*1c80*/  LDS.128 R4, [R4+0xe0] ;  /* 0x0000e00004047984 */ /* 0x000ea20000000c00 */
[----:B---3--:R-:W-:Y:S01]  /*1c90*/  ISETP.GE.AND P0, PT, R72, 0x1, PT ;  /* 0x000000014800780c */ /* 0x008fe20003f06270 */
[----:B-1----:R-:W-:Y:S01]  /*1ca0*/  VIADD R2, R2, 0x60 ;  /* 0x0000006002027836 */ /* 0x002fe20000000000 */
[----:B------:R-:W-:Y:S01]  /*1cb0*/  @!PT LDS RZ, [RZ] ;  /* 0x00000000fffff984 */ /* 0x000fe20000000800 */
[----:B------:R-:W-:Y:S01]  /*1cc0*/  @!PT LDS RZ, [RZ] ;  /* 0x00000000fffff984 */ /* 0x000fe20000000800 */
[----:B------:R-:W-:Y:S01]  /*1cd0*/  @!PT LDS RZ, [RZ] ;  /* 0x00000000fffff984 */ /* 0x000fe20000000800 */
[----:B------:R-:W-:Y:S01]  /*1ce0*/  @!PT LDS RZ, [RZ] ;  /* 0x00000000fffff984 */ /* 0x000fe20000000800 */
[----:B------:R1:W-:Y:S06]  /*1cf0*/  MEMBAR.ALL.CTA ;  /* 0x0000000000007992 */ /* 0x0003ec0000008000 */
[----:B-1----:R-:W1:Y:S01]  /*1d00*/  FENCE.VIEW.ASYNC.S ;  /* 0x00000000000073c6 */ /* 0x002e620000000000 */
[----:B------:R-:W-:-:S04]  /*1d10*/  PRMT R2, RZ, 0x654, R2 ;  /* 0x00000654ff027816 */ /* 0x000fc80000000002 */
[----:B-1----:R1:W-:Y:S01]  /*1d20*/  SYNCS.ARRIVE.TRANS64.RED.A1T0 RZ, [R2+URZ], RZ ;  /* 0x000000ff02ff79a7 */ /* 0x0023e200081004ff */
[----:B--2---:R-:W-:-:S13]  /*1d30*/  LOP3.LUT P2, RZ, R6, 0x1, RZ, 0xc0, !PT ;  /* 0x0000000106ff7812 */ /* 0x004fda000784c0ff */
[----:B------:R-:W-:Y:S01]  /*1d40*/  @P2 SHF.R.U32.HI R3, RZ, 0x10, R5 ;  /* 0x00000010ff032819 */ /* 0x000fe20000011605 */
[----:B------:R-:W-:Y:S01]  /*1d50*/  VOTEU.ANY UP0, P2 ;  /* 0x0000000000ff7886 */ /* 0x000fe20001000100 */
[----:B------:R-:W-:Y:S02]  /*1d60*/  @P2 MOV R13, R4 ;  /* 0x00000004000d2202 */ /* 0x000fe40000000f00 */
[----:B------:R-:W-:Y:S02]  /*1d70*/  @P2 R2UR.BROADCAST UR8, R3 ;  /* 0x00000000030822ca */ /* 0x000fe400008e0000 */
[----:B------:R-:W-:-:S11]  /*1d80*/  @P2 LOP3.LUT R11, R5, 0xffff, RZ, 0xc0, !PT ;  /* 0x0000ffff050b2812 */ /* 0x000fd600078ec0ff */
[----:B------:R-:W-:Y:S01]  /*1d90*/  @UP0 UMOV UR36, UR8 ;  /* 0x0000000800240c82 */ /* 0x000fe20008000000 */
[----:B-1----:R-:W-:Y:S05]  /*1da0*/  @!P0 BRA `(.L_x_33) ;  /* 0x0000000000b88947 */ /* 0x002fea0003800000 */
[----:B------:R-:W4:Y:S01]  /*1db0*/  LDC.64 R4, c[0x0][0xb18] ;  /* 0x0002c600ff047b82 */ /* 0x000f220000000a00 */
[----:B------:R-:W-:-:S07]  /*1dc0*/  ISETP.NE.AND P3, PT, R72, 0x1, PT ;  /* 0x000000014800780c */ /* 0x000fce0003f65270 */
[----:B------:R-:W1:Y:S08]  /*1dd0*/  LDC.64 R6, c[0x0][0xb10] ;  /* 0x0002c400ff067b82 */ /* 0x000e700000000a00 */
[----:B------:R-:W2:Y:S08]  /*1de0*/  LDC R16, c[0x0][0xb20] ;  /* 0x0002c800ff107b82 */ /* 0x000eb00000000800 */
[----:B------:R-:W3:Y:S01]  /*1df0*/  LDC R18, c[0x0][0xb0c] ;  /* 0x0002c300ff127b82 */ /* 0x000ee20000000800 */
[----:B----4-:R-:W-:Y:S01]  /*1e00*/  IMAD.HI.U32 R17, R0, R5, RZ ;  /* 0x0000000500117227 */ /* 0x010fe200078e00ff */
[----:B------:R-:W-:-:S03]  /*1e10*/  ISETP.NE.AND P0, PT, R4, 0x1, PT ;  /* 0x000000010400780c */ /* 0x000fc60003f05270 */
[----:B------:R-:W-:-:S03]  /*1e20*/  IMAD.HI.U32 R5, R11, R5, RZ ;  /* 0x000000050b057227 */ /* 0x000fc600078e00ff */
[----:B------:R-:W4:Y:S01]  /*1e30*/  LDC.64 R2, c[0x0][0xb28] ;  /* 0x0002ca00ff027b82 */ /* 0x000f220000000a00 */
[----:B-1----:R-:W-:-:S04]  /*1e40*/  IMAD.HI.U32 R20, R9, R6, RZ ;  /* 0x0000000609147227 */ /* 0x002fc800078e00ff */
[----:B------:R-:W-:Y:S01]  /*1e50*/  IMAD.HI.U32 R22, R13, R6, RZ ;  /* 0x000000060d167227 */ /* 0x000fe200078e00ff */
[----:B------:R-:W-:Y:S02]  /*1e60*/  SHF.R.U32.HI R20, RZ, R7, R20 ;  /* 0x00000007ff147219 */ /* 0x000fe40000011614 */
[-C--:B--2---:R-:W-:Y:S02]  /*1e70*/  SHF.R.U32.HI R17, RZ, R16.reuse, R17 ;  /* 0x00000010ff117219 */ /* 0x084fe40000011611 */
[----:B------:R-:W-:Y:S02]  /*1e80*/  SHF.R.U32.HI R16, RZ, R16, R5 ;  /* 0x00000010ff107219 */ /* 0x000fe40000011605 */
[----:B------:R-:W-:Y:S02]  /*1e90*/  SEL R17, R0, R17, !P0 ;  /* 0x0000001100117207 */ /* 0x000fe40004000000 */
[----:B------:R-:W-:Y:S02]  /*1ea0*/  SHF.R.U32.HI R22, RZ, R7, R22 ;  /* 0x00000007ff167219 */ /* 0x000fe40000011616 */
[----:B---3--:R-:W-:-:S02]  /*1eb0*/  ISETP.NE.AND P1, PT, R18, 0x1, PT ;  /* 0x000000011200780c */ /* 0x008fc40003f25270 */
[----:B------:R-:W-:Y:S02]  /*1ec0*/  SEL R5, R11, R16, !P0 ;  /* 0x000000100b057207 */ /* 0x000fe40004000000 */
[----:B------:R-:W-:Y:S02]  /*1ed0*/  SEL R19, R9, R20, !P1 ;  /* 0x0000001409137207 */ /* 0x000fe40004800000 */
[----:B------:R-:W-:Y:S01]  /*1ee0*/  SEL R7, R13, R22, !P1 ;  /* 0x000000160d077207 */ /* 0x000fe20004800000 */
[----:B----4-:R-:W-:-:S04]  /*1ef0*/  IMAD.HI.U32 R20, R17, R2, RZ ;  /* 0x0000000211147227 */ /* 0x010fc800078e00ff */
[----:B------:R-:W-:Y:S01]  /*1f00*/  IMAD.HI.U32 R6, R19, R2, RZ ;  /* 0x0000000213067227 */ /* 0x000fe200078e00ff */
[----:B------:R-:W-:-:S04]  /*1f10*/  @P3 SHF.R.U32.HI R17, RZ, R3, R20 ;  /* 0x00000003ff113219 */ /* 0x000fc80000011614 */
        /* <DEDUP_REMOVED lines=8> */
[----:B------:R-:W-:-:S04]  /*1fa0*/  @!P0 IMAD.HI.U32 R16, R7, R2, RZ ;  /* 0x0000000207108227 */ /* 0x000fc800078e00ff */
[----:B------:R-:W-:Y:S01]  /*1fb0*/  IMAD.MOV R2, RZ, RZ, -R6 ;  /* 0x000000ffff027224 */ /* 0x000fe200078e0a06 */
[----:B------:R-:W-:-:S03]  /*1fc0*/  @!P0 SHF.R.U32.HI R16, RZ, R3, R16 ;  /* 0x00000003ff108219 */ /* 0x000fc60000011610 */
[----:B------:R-:W-:Y:S01]  /*1fd0*/  IMAD R2, R72, R2, R5 ;  /* 0x0000000248027224 */ /* 0x000fe200078e0205 */
[----:B------:R-:W-:Y:S02]  /*1fe0*/  @!P0 SEL R3, R7, R16, !P3 ;  /* 0x0000001007038207 */ /* 0x000fe40005800000 */
[----:B------:R-:W-:-:S03]  /*1ff0*/  IADD3 R16, PT, PT, -R5, RZ, RZ ;  /* 0x000000ff05107210 */ /* 0x000fc60007ffe1ff */
[--C-:B------:R-:W-:Y:S02]  /*2000*/  @!P0 IMAD.IADD R6, R6, 0x1, -R3.reuse ;  /* 0x0000000106068824 */ /* 0x100fe400078e0a03 */
[----:B------:R-:W-:Y:S01]  /*2010*/  @!P0 IMAD R3, R2, R19, R3 ;  /* 0x0000001302038224 */ /* 0x000fe200078e0203 */
[----:B------:R-:W-:Y:S01]  /*2020*/  IADD3 R2, PT, PT, -R7, RZ, RZ ;  /* 0x000000ff07027210 */ /* 0x000fe20007ffe1ff */
[----:B------:R-:W-:Y:S02]  /*2030*/  @!P0 IMAD R5, R72, R6, R7 ;  /* 0x0000000648058224 */ /* 0x000fe400078e0207 */
[----:B------:R-:W-:Y:S02]  /*2040*/  IMAD R11, R4, R16, R11 ;  /* 0x00000010040b7224 */ /* 0x000fe400078e020b */
[----:B------:R-:W-:Y:S02]  /*2050*/  @!P0 IMAD.MOV.U32 R7, RZ, RZ, R3 ;  /* 0x000000ffff078224 */ /* 0x000fe400078e0003 */
[----:B------:R-:W-:-:S02]  /*2060*/  IMAD R2, R18, R2, R13 ;  /* 0x0000000212027224 */ /* 0x000fc400078e020d */
[----:B------:R-:W-:Y:S02]  /*2070*/  IMAD R11, R5, R4, R11 ;  /* 0x00000004050b7224 */ /* 0x000fe400078e020b */
[----:B------:R-:W-:Y:S02]  /*2080*/  IMAD R13, R7, R18, R2 ;  /* 0x00000012070d7224 */ /* 0x000fe400078e0202 */
.L_x_33:
[----:B------:R-:W1:Y:S02]  /*2090*/  LDCU UR8, c[0x0][0xb30] ;  /* 0x00016600ff0877ac */ /* 0x000e640008000800 */
[----:B-1----:R-:W-:-:S09]  /*20a0*/  UISETP.NE.AND UP0, UPT, UR8, 0x1, UPT ;  /* 0x000000010800788c */ /* 0x002fd2000bf05270 */
[----:B------:R-:W-:Y:S05]  /*20b0*/  BRA.U UP0, `(.L_x_34) ;  /* 0x0000000100407547 */ /* 0x000fea000b800000 */
[----:B------:R-:W1:Y:S08]  /*20c0*/  LDC.64 R4, c[0x0][0xb10] ;  /* 0x0002c400ff047b82 */ /* 0x000e700000000a00 */
[----:B------:R-:W2:Y:S08]  /*20d0*/  LDC.64 R2, c[0x0][0xb18] ;  /* 0x0002c600ff027b82 */ /* 0x000eb00000000a00 */
[----:B------:R-:W3:Y:S08]  /*20e0*/  LDC R6, c[0x0][0xb20] ;  /* 0x0002c800ff067b82 */ /* 0x000ef00000000800 */
[----:B------:R-:W4:Y:S01]  /*20f0*/  LDC R16, c[0x0][0xb0c] ;  /* 0x0002c300ff107b82 */ /* 0x000f220000000800 */
[----:B-1----:R-:W-:-:S05]  /*2100*/  IMAD.HI.U32 R4, R13, R4, RZ ;  /* 0x000000040d047227 */ /* 0x002fca00078e00ff */
[----:B------:R-:W-:Y:S01]  /*2110*/  SHF.R.U32.HI R4, RZ, R5, R4 ;  /* 0x00000005ff047219 */ /* 0x000fe20000011604 */
[----:B--2---:R-:W-:Y:S01]  /*2120*/  IMAD.HI.U32 R3, R11, R3, RZ ;  /* 0x000000030b037227 */ /* 0x004fe200078e00ff */
[----:B------:R-:W-:-:S04]  /*2130*/  ISETP.NE.AND P0, PT, R2, 0x1, PT ;  /* 0x000000010200780c */ /* 0x000fc80003f05270 */
[----:B---3--:R-:W-:-:S04]  /*2140*/  SHF.R.U32.HI R6, RZ, R6, R3 ;  /* 0x00000006ff067219 */ /* 0x008fc80000011603 */
[----:B------:R-:W-:Y:S02]  /*2150*/  SEL R3, R11, R6, !P0 ;  /* 0x000000060b037207 */ /* 0x000fe40004000000 */
[----:B----4-:R-:W-:-:S04]  /*2160*/  ISETP.NE.AND P1, PT, R16, 0x1, PT ;  /* 0x000000011000780c */ /* 0x010fc80003f25270 */
[----:B------:R-:W-:-:S05]  /*2170*/  SEL R4, R13, R4, !P1 ;  /* 0x000000040d047207 */ /* 0x000fca0004800000 */
[----:B------:R-:W-:Y:S02]  /*2180*/  IMAD.IADD R5, R3, 0x1, -R4 ;  /* 0x0000000103057824 */ /* 0x000fe400078e0a04 */
[----:B------:R-:W-:Y:S02]  /*2190*/  IMAD.IADD R3, R4, 0x1, -R3 ;  /* 0x0000000104037824 */ /* 0x000fe400078e0a03 */
[----:B------:R-:W-:Y:S02]  /*21a0*/  IMAD R13, R5, R16, R13 ;  /* 0x00000010050d7224 */ /* 0x000fe400078e020d */
[----:B------:R-:W-:-:S07]  /*21b0*/  IMAD R11, R3, R2, R11 ;  /* 0x00000002030b7224 */ /* 0x000fce00078e020b */
.L_x_34:
[----:B------:R-:W-:Y:S01]  /*21c0*/  VIADD R14, R14, 0x1 ;  /* 0x000000010e0e7836 */ /* 0x000fe20000000000 */
[----:B------:R-:W-:Y:S01]  /*21d0*/  PLOP3.LUT P1, PT, PT, PT, PT, 0x80, 0x8 ;  /* 0x000000000008781c */ /* 0x000fe20003f2f070 */
[----:B------:R-:W-:Y:S02]  /*21e0*/  IMAD.IADD R21, R13, 0x1, R152 ;  /* 0x000000010d157824 */ /* 0x000fe400078e0298 */
[----:B------:R-:W-:Y:S01]  /*21f0*/  IMAD.IADD R20, R11, 0x1, R150 ;  /* 0x000000010b147824 */ /* 0x000fe200078e0296 */
[----:B------:R-:W-:-:S04]  /*2200*/  ISETP.NE.AND P0, PT, R14, 0x2, PT ;  /* 0x000000020e00780c */ /* 0x000fc80003f05270 */
[----:B------:R-:W-:Y:S02]  /*2210*/  SEL R3, RZ, 0x1, P0 ;  /* 0x00000001ff037807 */ /* 0x000fe40000000000 */
[----:B------:R-:W-:Y:S02]  /*2220*/  SEL R14, R14, RZ, P0 ;  /* 0x000000ff0e0e7207 */ /* 0x000fe40000000000 */
[----:B------:R-:W-:Y:S01]  /*2230*/  LOP3.LUT R12, R12, R3, RZ, 0x3c, !PT ;  /* 0x000000030c0c7212 */ /* 0x000fe200078e3cff */
[----:B------:R-:W-:Y:S06]  /*2240*/  @P2 BRA `(.L_x_35) ;  /* 0xfffffff000a02947 */ /* 0x000fec000383ffff */
[----:B------:R-:W-:Y:S01]  /*2250*/  UIADD3 UR5, UPT, UPT, UR4, 0x10, URZ ;  /* 0x0000001004057890 */ /* 0x000fe2000fffe0ff */
[----:B------:R-:W-:-:S03]  /*2260*/  SHF.L.U32 R3, R15, 0x1f, RZ ;  /* 0x0000001f0f037819 */ /* 0x000fc600000006ff */
[----:B------:R-:W-:-:S09]  /*2270*/  ULEA UR4, UR6, UR5, 0x3 ;  /* 0x0000000506047291 */ /* 0x000fd2000f8e18ff */
[----:B------:R-:W1:Y:S02]  /*2280*/  SYNCS.PHASECHK.TRANS64.TRYWAIT P0, [UR4], R3 ;  /* 0x00000003ff0075a7 */ /* 0x000e640008001104 */
[----:B-1----:R-:W-:Y:S05]  /*2290*/  @!P0 BRA `(.L_x_36) ;  /* 0x0000006000148947 */ /* 0x002fea0003800000 */
.L_x_108:
[----:B------:R-:W-:-:S04]  /*22a0*/  UIADD3 UR6, UPT, UPT, UR6, 0x1, URZ ;  /* 0x0000000106067890 */ /* 0x000fc8000fffe0ff */
[----:B------:R-:W-:-:S04]  /*22b0*/  UISETP.NE.AND UP0, UPT, UR6, 0x2, UPT ;  /* 0x000000020600788c */ /* 0x000fc8000bf05270 */
[----:B------:R-:W-:Y:S02]  /*22c0*/  USEL UR4, URZ, 0x1, UP0 ;  /* 0x00000001ff047887 */ /* 0x000fe40008000000 */
[----:B------:R-:W-:-:S04]  /*22d0*/  USEL UR6, UR6, URZ, UP0 ;  /* 0x000000ff06067287 */ /* 0x000fc80008000000 */
[----:B------:R-:W-:Y:S01]  /*22e0*/  ULEA UR6, UR6, UR5, 0x3 ;  /* 0x0000000506067291 */ /* 0x000fe2000f8e18ff */
[----:B-1----:R-:W-:-:S04]  /*22f0*/  LOP3.LUT R3, R15, UR4, RZ, 0x3c, !PT ;  /* 0x000000040f037c12 */ /* 0x002fc8000f8e3cff */
[----:B------:R-:W-:Y:S01]  /*2300*/  SHF.L.U32 R3, R3, 0x1f, RZ ;  /* 0x0000001f03037819 */ /* 0x000fe200000006ff */
[----:B----4-:R-:W-:-:S07]  /*2310*/  IMAD.U32 R0, RZ, RZ, UR6 ;  /* 0x00000006ff007e24 */ /* 0x010fce000f8e00ff */
.L_x_37:
[----:B-1----:R1:W2:Y:S02]  /*2320*/  SYNCS.PHASECHK.TRANS64.TRYWAIT P0, [R0+URZ], R3 ;  /* 0x00000003000075a7 */ /* 0x0022a400080011ff */
[----:B--2---:R-:W-:Y:S05]  /*2330*/  @!P0 NANOSLEEP.SYNCS 0x989680 ;  /* 0x009896800000895d */ /* 0x004fea0003900000 */
[----:B------:R-:W2:Y:S02]  /*2340*/  @!P0 SYNCS.PHASECHK.TRANS64 P0, [R0+URZ], R3 ;  /* 0x00000003000085a7 */ /* 0x000ea400080010ff */
[----:B--2---:R-:W-:Y:S05]  /*2350*/  @P0 EXIT ;  /* 0x000000000000094d */ /* 0x004fea0003800000 */
[----:B------:R-:W-:Y:S05]  /*2360*/  BRA `(.L_x_37) ;  /* 0xfffffffc00ec7947 */ /* 0x000fea000383ffff */
.L_x_17:
[----:B------:R-:W-:-:S04]  /*2370*/  UISETP.NE.AND UP1, UPT, UR37, URZ, UPT ;  /* 0x000000ff2500728c */ /* 0x000fc8000bf25270 */
[----:B------:R-:W-:-:S09]  /*2380*/  UISETP.NE.OR UP1, UPT, UR8, 0x1, UP1 ;  /* 0x000000010800788c */ /* 0x000fd20008f25670 */
[----:B------:R-:W-:Y:S05]  /*2390*/  BRA.U UP1, `(.L_x_38) ;  /* 0x0000000501487547 */ /* 0x000fea000b800000 */
[----:B------:R-:W-:Y:S01]  /*23a0*/  ISETP.NE.AND P2, PT, R2, RZ, PT ;  /* 0x000000ff0200720c */ /* 0x000fe20003f45270 */
[----:B------:R-:W-:Y:S01]  /*23b0*/  IMAD.MOV.U32 R12, RZ, RZ, 0x1 ;  /* 0x00000001ff0c7424 */ /* 0x000fe200078e00ff */
[----:B------:R-:W-:Y:S02]  /*23c0*/  CS2R R10, SRZ ;  /* 0x00000000000a7805 */ /* 0x000fe4000001ff00 */
[----:B------:R-:W-:Y:S01]  /*23d0*/  CS2R R8, SRZ ;  /* 0x0000000000087805 */ /* 0x000fe2000001ff00 */
[----:B------:R-:W-:Y:S01]  /*23e0*/  UMOV UR4, 0x400 ;  /* 0x0000040000047882 */ /* 0x000fe20000000000 */
[----:B------:R-:W-:Y:S01]  /*23f0*/  UMOV UR6, URZ ;  /* 0x000000ff00067c82 */ /* 0x000fe20008000000 */
[----:B------:R-:W-:-:S12]  /*2400*/  ULEA UR37, UR37, UR4, 0x18 ;  /* 0x0000000425257291 */ /* 0x000fd8000f8ec0ff */
.L_x_42:
[----:B------:R-:W-:Y:S02]  /*2410*/  LEA R0, R8, UR37, 0x3 ;  /* 0x0000002508007c11 */ /* 0x000fe4000f8e18ff */
[----:B------:R-:W-:-:S03]  /*2420*/  SHF.L.U32 R5, R9, 0x1f, RZ ;  /* 0x0000001f09057819 */ /* 0x000fc600000006ff */
[----:B------:R-:W-:Y:S01]  /*2430*/  VIADD R4, R0, 0xc0 ;  /* 0x000000c000047836 */ /* 0x000fe20000000000 */
[----:B------:R-:W1:Y:S02]  /*2440*/  SYNCS.PHASECHK.TRANS64.TRYWAIT P0, [R0+URZ+0xb0], R5 ;  /* 0x0000b005000075a7 */ /* 0x000e6400080011ff */
[----:B-1----:R-:W-:Y:S05]  /*2450*/  @!P0 BRA `(.L_x_39) ;  /* 0x0000005c00bc8947 */ /* 0x002fea0003800000 */
.L_x_109:
[----:B------:R-:W-:Y:S01]  /*2460*/  ULEA UR5, UR6, UR37, 0x3 ;  /* 0x0000002506057291 */ /* 0x000fe2000f8e18ff */
[----:B------:R-:W-:Y:S02]  /*2470*/  PRMT R4, RZ, 0x654, R4 ;  /* 0x00000654ff047816 */ /* 0x000fe40000000004 */
[----:B-1----:R-:W-:Y:S01]  /*2480*/  SHF.L.U32 R5, R12, 0x1f, RZ ;  /* 0x0000001f0c057819 */ /* 0x002fe200000006ff */
[----:B------:R-:W-:Y:S01]  /*2490*/  UIADD3 UR4, UPT, UPT, UR5, 0x50, URZ ;  /* 0x0000005005047890 */ /* 0x000fe2000fffe0ff */
[----:B------:R1:W-:Y:S05]  /*24a0*/  SYNCS.ARRIVE.TRANS64.RED.A1T0 RZ, [R4+URZ], RZ ;  /* 0x000000ff04ff79a7 */ /* 0x0003ea00081004ff */
[----:B------:R-:W-:Y:S01]  /*24b0*/  IMAD.U32 R7, RZ, RZ, UR4 ;  /* 0x00000004ff077e24 */ /* 0x000fe2000f8e00ff */
[----:B------:R-:W2:Y:S04]  /*24c0*/  SYNCS.PHASECHK.TRANS64.TRYWAIT P0, [UR5+0x60], R5 ;  /* 0x00006005ff0075a7 */ /* 0x000ea80008001105 */
[----:B------:R-:W-:Y:S01]  /*24d0*/  PRMT R6, R2, 0x654, R7 ;  /* 0x0000065402067816 */ /* 0x000fe20000000007 */
[----:B-1----:R-:W-:Y:S01]  /*24e0*/  @!P2 IMAD.MOV.U32 R4, RZ, RZ, 0x10 ;  /* 0x00000010ff04a424 */ /* 0x002fe200078e00ff */
[----:B--2---:R-:W-:Y:S06]  /*24f0*/  @!P0 BRA `(.L_x_40) ;  /* 0x0000005c00a88947 */ /* 0x004fec0003800000 */
.L_x_111:
[----:B------:R-:W-:Y:S01]  /*2500*/  ULEA UR4, UR6, UR37, 0x4 ;  /* 0x0000002506047291 */ /* 0x000fe2000f8e20ff */
[----:B------:R-:W-:Y:S01]  /*2510*/  SEL R3, R6, R3, !P2 ;  /* 0x0000000306037207 */ /* 0x000fe20005000000 */
[----:B------:R-:W-:Y:S01]  /*2520*/  UIADD3 UR5, UPT, UPT, UR5, 0x50, URZ ;  /* 0x0000005005057890 */ /* 0x000fe2000fffe0ff */
[----:B-1----:R-:W-:Y:S01]  /*2530*/  LEA R0, R11, UR37, 0x3 ;  /* 0x000000250b007c11 */ /* 0x002fe2000f8e18ff */
[----:B------:R-:W-:Y:S01]  /*2540*/  UIADD3 UR4, UPT, UPT, UR4, 0xe0, URZ ;  /* 0x000000e004047890 */ /* 0x000fe2000fffe0ff */
[----:B------:R-:W-:Y:S01]  /*2550*/  SHF.L.U32 R5, R10, 0x1f, RZ ;  /* 0x0000001f0a057819 */ /* 0x000fe200000006ff */
[----:B------:R1:W-:Y:S01]  /*2560*/  @!P2 SYNCS.ARRIVE.TRANS64.RED RZ, [R3+URZ], R4 ;  /* 0x0000000403ffa9a7 */ /* 0x0003e200080004ff */
[----:B------:R-:W-:Y:S01]  /*2570*/  UIADD3 UR6, UPT, UPT, UR6, 0x1, URZ ;  /* 0x0000000106067890 */ /* 0x000fe2000fffe0ff */
[----:B------:R-:W-:-:S03]  /*2580*/  VIADD R8, R8, 0x1 ;  /* 0x0000000108087836 */ /* 0x000fc60000000000 */
[----:B------:R-:W-:Y:S02]  /*2590*/  UISETP.NE.AND UP0, UPT, UR6, 0x2, UPT ;  /* 0x000000020600788c */ /* 0x000fe4000bf05270 */
[----:B------:R-:W-:Y:S06]  /*25a0*/  UGETNEXTWORKID.BROADCAST [UR4], [UR5] ;  /* 0x00000000040073ca */ /* 0x000fec0008000100 */
[----:B------:R-:W-:Y:S01]  /*25b0*/  USEL UR4, URZ, 0x1, UP0 ;  /* 0x00000001ff047887 */ /* 0x000fe20008000000 */
[----:B------:R-:W-:Y:S01]  /*25c0*/  ISETP.NE.AND P0, PT, R8, 0x2, PT ;  /* 0x000000020800780c */ /* 0x000fe20003f05270 */
[----:B------:R-:W-:Y:S01]  /*25d0*/  USEL UR6, UR6, URZ, UP0 ;  /* 0x000000ff06067287 */ /* 0x000fe20008000000 */
[----:B------:R-:W2:Y:S03]  /*25e0*/  SYNCS.PHASECHK.TRANS64.TRYWAIT P1, [R0+URZ+0x50], R5 ;  /* 0x00005005000075a7 */ /* 0x000ea600080211ff */
[----:B------:R-:W-:Y:S01]  /*25f0*/  LOP3.LUT R12, R12, UR4, RZ, 0x3c, !PT ;  /* 0x000000040c0c7c12 */ /* 0x000fe2000f8e3cff */
[----:B-12---:R-:W-:Y:S07]  /*2600*/  @!P1 BRA `(.L_x_41) ;  /* 0x0000005c007c9947 */ /* 0x006fee0003800000 */
.L_x_112:
[C---:B------:R-:W-:Y:S01]  /*2610*/  LEA R4, R11.reuse, UR37, 0x4 ;  /* 0x000000250b047c11 */ /* 0x040fe2000f8e20ff */
[----:B-1----:R-:W-:Y:S01]  /*2620*/  VIADD R0, R0, 0x60 ;  /* 0x0000006000007836 */ /* 0x002fe20000000000 */
[----:B------:R-:W-:Y:S01]  /*2630*/  SEL R8, R8, RZ, P0 ;  /* 0x000000ff08087207 */ /* 0x000fe20000000000 */
[----:B------:R-:W-:-:S03]  /*2640*/  VIADD R11, R11, 0x1 ;  /* 0x000000010b0b7836 */ /* 0x000fc60000000000 */
[----:B------:R-:W1:Y:S01]  /*2650*/  LDS.128 R4, [R4+0xe0] ;  /* 0x0000e00004047984 */ /* 0x000e620000000c00 */
[----:B------:R-:W-:Y:S02]  /*2660*/  PRMT R0, RZ, 0x654, R0 ;  /* 0x00000654ff007816 */ /* 0x000fe40000000000 */
[C---:B------:R-:W-:Y:S01]  /*2670*/  ISETP.NE.AND P1, PT, R11.reuse, 0x2, PT ;  /* 0x000000020b00780c */ /* 0x040fe20003f25270 */
[----:B------:R-:W-:Y:S01]  /*2680*/  @!PT LDS RZ, [RZ] ;  /* 0x00000000fffff984 */ /* 0x000fe20000000800 */
[----:B------:R-:W-:Y:S01]  /*2690*/  @!PT LDS RZ, [RZ] ;  /* 0x00000000fffff984 */ /* 0x000fe20000000800 */
[----:B------:R-:W-:Y:S01]  /*26a0*/  @!PT LDS RZ, [RZ] ;  /* 0x00000000fffff984 */ /* 0x000fe20000000800 */
[----:B------:R-:W-:Y:S01]  /*26b0*/  @!PT LDS RZ, [RZ] ;  /* 0x00000000fffff984 */ /* 0x000fe20000000800 */
[----:B------:R2:W-:Y:S06]  /*26c0*/  MEMBAR.ALL.CTA ;  /* 0x0000000000007992 */ /* 0x0005ec0000008000 */
[----:B--2---:R-:W2:Y:S01]  /*26d0*/  FENCE.VIEW.ASYNC.S ;  /* 0x00000000000073c6 */ /* 0x004ea20000000000 */
[----:B------:R-:W-:Y:S01]  /*26e0*/  SEL R11, R11, RZ, P1 ;  /* 0x000000ff0b0b7207 */ /* 0x000fe20000800000 */
[----:B--2---:R2:W-:Y:S01]  /*26f0*/  SYNCS.ARRIVE.TRANS64.RED.A1T0 RZ, [R0+URZ], RZ ;  /* 0x000000ff00ff79a7 */ /* 0x0045e200081004ff */
[----:B-1----:R-:W-:-:S02]  /*2700*/  LOP3.LUT P3, RZ, R6, 0x1, RZ, 0xc0, !PT ;  /* 0x0000000106ff7812 */ /* 0x002fc4000786c0ff */
[----:B------:R-:W-:-:S04]  /*2710*/  SEL R5, RZ, 0x1, P1 ;  /* 0x00000001ff057807 */ /* 0x000fc80000800000 */
[----:B------:R-:W-:Y:S02]  /*2720*/  LOP3.LUT R10, R10, R5, RZ, 0x3c, !PT ;  /* 0x000000050a0a7212 */ /* 0x000fe400078e3cff */
[----:B--2---:R-:W-:-:S04]  /*2730*/  SEL R0, RZ, 0x1, P0 ;  /* 0x00000001ff007807 */ /* 0x004fc80000000000 */
[----:B------:R-:W-:Y:S01]  /*2740*/  LOP3.LUT R9, R9, R0, RZ, 0x3c, !PT ;  /* 0x0000000009097212 */ /* 0x000fe200078e3cff */
[----:B------:R-:W-:Y:S06]  /*2750*/  @P3 BRA `(.L_x_42) ;  /* 0xfffffffc002c3947 */ /* 0x000fec000383ffff */
[----:B------:R-:W-:Y:S01]  /*2760*/  ULEA UR5, UR6, UR37, 0x3 ;  /* 0x0000002506057291 */ /* 0x000fe2000f8e18ff */
[----:B------:R-:W-:-:S08]  /*2770*/  SHF.L.U32 R3, R12, 0x1f, RZ ;  /* 0x0000001f0c037819 */ /* 0x000fd000000006ff */
[----:B------:R-:W1:Y:S02]  /*2780*/  SYNCS.PHASECHK.TRANS64 P0, [UR5+0x60], R3 ;  /* 0x00006003ff0075a7 */ /* 0x000e640008001005 */
[----:B-1----:R-:W-:Y:S05]  /*2790*/  @P0 BRA `(.L_x_43) ;  /* 0x0000000000080947 */ /* 0x002fea0003800000 */
[----:B------:R-:W1:Y:S02]  /*27a0*/  SYNCS.PHASECHK.TRANS64.TRYWAIT P0, [UR5+0x60], R3 ;  /* 0x00006003ff0075a7 */ /* 0x000e640008001105 */
[----:B-1----:R-:W-:Y:S05]  /*27b0*/  @!P0 BRA `(.L_x_44) ;  /* 0x0000005c00248947 */ /* 0x002fea0003800000 */
.L_x_43:
[----:B------:R-:W-:-:S04]  /*27c0*/  UIADD3 UR4, UPT, UPT, UR6, 0x1, URZ ;  /* 0x0000000106047890 */ /* 0x000fc8000fffe0ff */
[----:B------:R-:W-:-:S04]  /*27d0*/  UISETP.NE.AND UP0, UPT, UR4, 0x2, UPT ;  /* 0x000000020400788c */ /* 0x000fc8000bf05270 */
[----:B------:R-:W-:Y:S02]  /*27e0*/  USEL UR7, URZ, 0x1, UP0 ;  /* 0x00000001ff077887 */ /* 0x000fe40008000000 */
[----:B------:R-:W-:-:S04]  /*27f0*/  USEL UR4, UR4, URZ, UP0 ;  /* 0x000000ff04047287 */ /* 0x000fc80008000000 */
[----:B------:R-:W-:Y:S01]  /*2800*/  ULEA UR4, UR4, UR37, 0x3 ;  /* 0x0000002504047291 */ /* 0x000fe2000f8e18ff */
[----:B-1----:R-:W-:-:S04]  /*2810*/  LOP3.LUT R3, R12, UR7, RZ, 0x3c, !PT ;  /* 0x000000070c037c12 */ /* 0x002fc8000f8e3cff */
[----:B------:R-:W-:-:S04]  /*2820*/  SHF.L.U32 R0, R3, 0x1f, RZ ;  /* 0x0000001f03007819 */ /* 0x000fc800000006ff */
[----:B------:R-:W1:Y:S02]  /*2830*/  SYNCS.PHASECHK.TRANS64 P0, [UR4+0x60], R0 ;  /* 0x00006000ff0075a7 */ /* 0x000e640008001004 */
[----:B-1----:R-:W-:Y:S05]  /*2840*/  @P0 EXIT ;  /* 0x000000000000094d */ /* 0x002fea0003800000 */
[----:B------:R-:W-:Y:S02]  /*2850*/  SHF.L.U32 R3, R3, 0x1f, RZ ;  /* 0x0000001f03037819 */ /* 0x000fe400000006ff */
[----:B------:R-:W-:-:S07]  /*2860*/  MOV R0, UR4 ;  /* 0x0000000400007c02 */ /* 0x000fce0008000f00 */
.L_x_45:
[----:B-1----:R1:W2:Y:S02]  /*2870*/  SYNCS.PHASECHK.TRANS64.TRYWAIT P0, [R0+URZ+0x60], R3 ;  /* 0x00006003000075a7 */ /* 0x0022a400080011ff */
[----:B--2---:R-:W-:Y:S05]  /*2880*/  @!P0 NANOSLEEP.SYNCS 0x989680 ;  /* 0x009896800000895d */ /* 0x004fea0003900000 */
[----:B------:R-:W2:Y:S02]  /*2890*/  @!P0 SYNCS.PHASECHK.TRANS64 P0, [R0+URZ+0x60], R3 ;  /* 0x00006003000085a7 */ /* 0x000ea400080010ff */
[----:B--2---:R-:W-:Y:S05]  /*28a0*/  @P0 EXIT ;  /* 0x000000000000094d */ /* 0x004fea0003800000 */
[----:B------:R-:W-:Y:S05]  /*28b0*/  BRA `(.L_x_45) ;  /* 0xfffffffc00ec7947 */ /* 0x000fea000383ffff */
.L_x_38:
[----:B------:R-:W-:-:S09]  /*28c0*/  UISETP.NE.AND UP1, UPT, UR8, URZ, UPT ;  /* 0x000000ff0800728c */ /* 0x000fd2000bf25270 */
[----:B------:R-:W-:Y:S05]  /*28d0*/  BRA.U UP1, `(.L_x_46) ;  /* 0x0000000d01b47547 */ /* 0x000fea000b800000 */
[----:B------:R-:W-:Y:S01]  /*28e0*/  UMOV UR4, 0x40 ;  /* 0x0000004000047882 */ /* 0x000fe20000000000 */
[----:B------:R-:W-:Y:S01]  /*28f0*/  NOP ;  /* 0x0000000000007918 */ /* 0x000fe20000000000 */
[----:B------:R-:W-:Y:S01]  /*2900*/  ULEA UR4, UR37, UR4, 0x18 ;  /* 0x0000000425047291 */ /* 0x000fe2000f8ec0ff */
[----:B------:R-:W-:Y:S02]  /*2910*/  UMOV UR5, 0x400 ;  /* 0x0000040000057882 */ /* 0x000fe40000000000 */
[----:B------:R-:W-:-:S06]  /*2920*/  ULEA UR37, UR37, UR5, 0x18 ;  /* 0x0000000525257291 */ /* 0x000fcc000f8ec0ff */
[----:B------:R-:W1:Y:S02]  /*2930*/  LDS.U8 R0, [UR4+0x1c] ;  /* 0x00001c04ff007984 */ /* 0x000e640008000000 */
[----:B-1----:R-:W-:-:S13]  /*2940*/  ISETP.NE.AND P0, PT, R0, RZ, PT ;  /* 0x000000ff0000720c */ /* 0x002fda0003f05270 */
[----:B------:R-:W-:Y:S05]  /*2950*/  @P0 BRA `(.L_x_47) ;  /* 0x0000000000580947 */ /* 0x000fea0003800000 */
[----:B------:R-:W-:-:S13]  /*2960*/  ELECT P0, URZ, PT ;  /* 0x0000000000ff782f */ /* 0x000fda0003800000 */
[----:B------:R-:W-:Y:S05]  /*2970*/  @!P0 BRA `(.L_x_48) ;  /* 0x0000000000608947 */ /* 0x000fea0003800000 */
[----:B------:R-:W-:Y:S01]  /*2980*/  UMOV UR5, 0x10 ;  /* 0x0000001000057882 */ /* 0x000fe20000000000 */
[----:B------:R-:W-:Y:S01]  /*2990*/  HFMA2 R0, -RZ, RZ, 0, 5.9604644775390625e-08 ;  /* 0x00000001ff007431 */ /* 0x000fe200000001ff */
[----:B------:R-:W-:-:S03]  /*29a0*/  MOV R2, 0xffff ;  /* 0x0000ffff00027802 */ /* 0x000fc60000000f00 */
[----:B------:R-:W-:Y:S04]  /*29b0*/  DEPBAR.LE SB1, 0x36 ;  /* 0x00009d800000791a */ /* 0x000fe80000000000 */
[----:B------:R-:W1:Y:S02]  /*29c0*/  UTCATOMSWS.FIND_AND_SET.ALIGN UP0, UR5, UR5 ;  /* 0x00000005000575e3 */ /* 0x000e640008000800 */
[----:B-1----:R-:W-:Y:S01]  /*29d0*/  MOV R3, UR5 ;  /* 0x0000000500037c02 */ /* 0x002fe20008000f00 */
[----:B------:R-:W-:Y:S06]  /*29e0*/  BRA.U UP0, `(.L_x_49) ;  /* 0x0000000100187547 */ /* 0x000fec000b800000 */
.L_x_50:
[----:B------:R-:W-:Y:S05]  /*29f0*/  NANOSLEEP 0x64 ;  /* 0x000000640000795d */ /* 0x000fea0003800000 */
[----:B------:R-:W-:-:S05]  /*2a00*/  UMOV UR5, 0x10 ;  /* 0x0000001000057882 */ /* 0x000fca0000000000 */
[----:B------:R-:W-:Y:S04]  /*2a10*/  DEPBAR.LE SB1, 0x36 ;  /* 0x00009d800000791a */ /* 0x000fe80000000000 */
[----:B------:R-:W1:Y:S02]  /*2a20*/  UTCATOMSWS.FIND_AND_SET.ALIGN UP0, UR5, UR5 ;  /* 0x00000005000575e3 */ /* 0x000e640008000800 */
[----:B-1----:R-:W-:Y:S01]  /*2a30*/  MOV R3, UR5 ;  /* 0x0000000500037c02 */ /* 0x002fe20008000f00 */
[----:B------:R-:W-:Y:S05]  /*2a40*/  BRA.U !UP0, `(.L_x_50) ;  /* 0xfffffffd08e87547 */ /* 0x000fea000b83ffff */
.L_x_49:
[-C--:B------:R-:W-:Y:S02]  /*2a50*/  SHF.L.U32 R2, R2, R3.reuse, RZ ;  /* 0x0000000302027219 */ /* 0x080fe400000006ff */
[----:B------:R-:W-:Y:S01]  /*2a60*/  SHF.L.U32 R0, R0, R3, RZ ;  /* 0x0000000300007219 */ /* 0x000fe200000006ff */
[----:B------:R-:W-:Y:S02]  /*2a70*/  IMAD.SHL.U32 R3, R3, 0x20, RZ ;  /* 0x0000002003037824 */ /* 0x000fe400078e00ff */
[----:B------:R1:W-:Y:S04]  /*2a80*/  ATOMS.OR RZ, [UR4+0x14], R2 ;  /* 0x00001402ffff798c */ /* 0x0003e8000b000004 */
[----:B------:R1:W-:Y:S04]  /*2a90*/  ATOMS.OR RZ, [UR4+0x18], R0 ;  /* 0x00001800ffff798c */ /* 0x0003e8000b000004 */
[----:B------:R1:W-:Y:S01]  /*2aa0*/  STS [UR37+0x100], R3 ;  /* 0x00010003ff007988 */ /* 0x0003e20008000825 */
[----:B------:R-:W-:Y:S05]  /*2ab0*/  BRA `(.L_x_48) ;  /* 0x0000000000107947 */ /* 0x000fea0003800000 */
.L_x_47:
[----:B------:R-:W-:Y:S02]  /*2ac0*/  MOV R0, 0xffffffff ;  /* 0xffffffff00007802 */ /* 0x000fe40000000f00 */
[----:B------:R-:W-:-:S03]  /*2ad0*/  MOV R2, 0x2b00 ;  /* 0x00002b0000027802 */ /* 0x000fc60000000f00 */
[----:B------:R1:W-:Y:S04]  /*2ae0*/  STS [UR37+0x100], R0 ;  /* 0x00010000ff007988 */ /* 0x0003e80008000825 */
[----:B-1-3-5:R-:W-:Y:S05]  /*2af0*/  CALL.REL.NOINC `($__internal_1_$__cuda_sm10x_tcgen05_guardrail_trap_phase_invalid_during_alloc) ;  /* 0x0000005c00e07944 */ /* 0x02afea0003c00000 */
.L_x_48:
[----:B------:R-:W-:Y:S05]  /*2b00*/  WARPSYNC.ALL ;  /* 0x0000000000007948 */ /* 0x000fea0003800000 */
[----:B------:R-:W2:Y:S01]  /*2b10*/  S2UR UR5, SR_CgaCtaId ;  /* 0x00000000000579c3 */ /* 0x000ea20000008800 */
[----:B------:R-:W-:Y:S01]  /*2b20*/  UMOV UR4, 0x400 ;  /* 0x0000040000047882 */ /* 0x000fe20000000000 */
[----:B------:R-:W-:-:S06]  /*2b30*/  NOP ;  /* 0x0000000000007918 */ /* 0x000fcc0000000000 */
[----:B------:R-:W-:Y:S06]  /*2b40*/  BAR.ARV 0x6, 0xa0 ;  /* 0x0182800000007b1d */ /* 0x000fec0000002000 */
[----:B------:R-:W4:Y:S01]  /*2b50*/  LDCU UR7, c[0x0][0x38c] ;  /* 0x00007180ff0777ac */ /* 0x000f220008000800 */
[----:B------:R-:W-:Y:S01]  /*2b60*/  IMAD.MOV.U32 R11, RZ, RZ, 0x1 ;  /* 0x00000001ff0b7424 */ /* 0x000fe200078e00ff */
[----:B------:R-:W-:Y:S01]  /*2b70*/  CS2R R8, SRZ ;  /* 0x0000000000087805 */ /* 0x000fe2000001ff00 */
[----:B------:R-:W-:Y:S01]  /*2b80*/  IMAD.MOV.U32 R10, RZ, RZ, RZ ;  /* 0x000000ffff0a7224 */ /* 0x000fe200078e00ff */
[----:B------:R-:W3:Y:S01]  /*2b90*/  LDCU UR6, c[0x0][0x38c] ;  /* 0x00007180ff0677ac */ /* 0x000ee20008000800 */
[----:B------:R-:W-:Y:S01]  /*2ba0*/  UMOV UR15, URZ ;  /* 0x000000ff000f7c82 */ /* 0x000fe20008000000 */
[----:B------:R-:W-:Y:S01]  /*2bb0*/  UMOV UR14, URZ ;  /* 0x000000ff000e7c82 */ /* 0x000fe20008000000 */
[----:B--2---:R-:W-:Y:S01]  /*2bc0*/  ULEA UR5, UR5, UR4, 0x18 ;  /* 0x0000000405057291 */ /* 0x004fe2000f8ec0ff */
[----:B------:R-:W-:Y:S01]  /*2bd0*/  UMOV UR24, 0x0 ;  /* 0x0000000000187882 */ /* 0x000fe20000000000 */
[----:B------:R-:W-:-:S02]  /*2be0*/  UMOV UR25, 0x82004a0 ;  /* 0x082004a000197882 */ /* 0x000fc40000000000 */
[----:B------:R-:W-:Y:S02]  /*2bf0*/  UIADD3 UR10, UPT, UPT, UR5, 0x8400, URZ ;  /* 0x00008400050a7890 */ /* 0x000fe4000fffe0ff */
[----:B------:R-:W-:Y:S02]  /*2c00*/  UIADD3 UR11, UPT, UPT, UR5, 0x10400, URZ ;  /* 0x00010400050b7890 */ /* 0x000fe4000fffe0ff */
[----:B----4-:R-:W-:Y:S01]  /*2c10*/  UIADD3 UR7, UPT, UPT, UR7, 0x7f, URZ ;  /* 0x0000007f07077890 */ /* 0x010fe2000fffe0ff */
[----:B-1----:R-:W1:Y:S01]  /*2c20*/  LDS R0, [UR5+0x100] ;  /* 0x00010005ff007984 */ /* 0x002e620008000800 */
[----:B------:R-:W-:Y:S02]  /*2c30*/  USHF.R.U32.HI UR10, URZ, 0x4, UR10 ;  /* 0x00000004ff0a7899 */ /* 0x000fe4000801160a */
[----:B------:R-:W-:Y:S02]  /*2c40*/  USHF.R.S32.HI UR4, URZ, 0x1f, UR7 ;  /* 0x0000001fff047899 */ /* 0x000fe40008011407 */
[----:B------:R-:W-:-:S02]  /*2c50*/  USHF.R.U32.HI UR11, URZ, 0x4, UR11 ;  /* 0x00000004ff0b7899 */ /* 0x000fc4000801160b */
[----:B------:R-:W-:Y:S02]  /*2c60*/  ULEA.HI UR4, UR4, UR7, URZ, 0x7 ;  /* 0x0000000704047291 */ /* 0x000fe4000f8f38ff */
[----:B------:R-:W-:Y:S02]  /*2c70*/  ULOP3.LUT UR10, UR10, 0x3fff, URZ, 0xc0, !UPT ;  /* 0x00003fff0a0a7892 */ /* 0x000fe4000f8ec0ff */
[----:B------:R-:W-:Y:S02]  /*2c80*/  USHF.R.S32.HI UR4, URZ, 0x7, UR4 ;  /* 0x00000007ff047899 */ /* 0x000fe40008011404 */
[----:B------:R-:W-:Y:S02]  /*2c90*/  ULOP3.LUT UR11, UR11, 0x3fff, URZ, 0xc0, !UPT ;  /* 0x00003fff0b0b7892 */ /* 0x000fe4000f8ec0ff */
[----:B------:R-:W-:Y:S01]  /*2ca0*/  UISETP.LT.AND UP0, UPT, UR4, 0x1, UPT ;  /* 0x000000010400788c */ /* 0x000fe2000bf01270 */
[----:B------:R-:W-:Y:S01]  /*2cb0*/  UMOV UR22, 0x0 ;  /* 0x0000000000167882 */ /* 0x000fe20000000000 */
[----:B------:R-:W-:-:S02]  /*2cc0*/  UMOV UR23, 0x82004a0 ;  /* 0x082004a000177882 */ /* 0x000fc40000000000 */
[----:B------:R-:W-:Y:S02]  /*2cd0*/  USEL UR9, UR4, 0x1, !UP0 ;  /* 0x0000000104097887 */ /* 0x000fe4000c000000 */
[----:B------:R-:W-:Y:S02]  /*2ce0*/  ULOP3.LUT UR10, UR10, 0x10000, URZ, 0xfc, !UPT ;  /* 0x000100000a0a7892 */ /* 0x000fe4000f8efcff */
[----:B------:R-:W-:Y:S02]  /*2cf0*/  ULOP3.LUT UR11, UR11, 0x10000, URZ, 0xfc, !UPT ;  /* 0x000100000b0b7892 */ /* 0x000fe4000f8efcff */
[----:B------:R-:W-:Y:S02]  /*2d00*/  UIADD3 UR9, UPT, UPT, -UR9, URZ, URZ ;  /* 0x000000ff09097290 */ /* 0x000fe4000fffe1ff */
[----:B---3--:R-:W-:Y:S01]  /*2d10*/  UISETP.GE.AND UP3, UPT, UR6, 0x1, UPT ;  /* 0x000000010600788c */ /* 0x008fe2000bf66270 */
[----:B------:R-:W-:Y:S01]  /*2d20*/  UMOV UR20, 0x0 ;  /* 0x0000000000147882 */ /* 0x000fe20000000000 */
[----:B------:R-:W-:Y:S01]  /*2d30*/  UMOV UR21, 0x82004a0 ;  /* 0x082004a000157882 */ /* 0x000fe20000000000 */
[----:B------:R-:W-:Y:S01]  /*2d40*/  UMOV UR18, 0x0 ;  /* 0x0000000000127882 */ /* 0x000fe20000000000 */
[----:B------:R-:W-:Y:S01]  /*2d50*/  UMOV UR19, 0x82004a0 ;  /* 0x082004a000137882 */ /* 0x000fe20000000000 */
[----:B-1----:R-:W-:-:S15]  /*2d60*/  R2UR UR16, R0 ;  /* 0x00000000001072ca */ /* 0x002fde00000e0000 */
.L_x_57:
[----:B------:R-:W-:Y:S02]  /*2d70*/  LEA R0, R10, UR5, 0x3 ;  /* 0x000000050a007c11 */ /* 0x000fe4000f8e18ff */
[----:B------:R-:W-:Y:S02]  /*2d80*/  SHF.L.U32 R5, R9, 0x1f, RZ ;  /* 0x0000001f09057819 */ /* 0x000fe400000006ff */
[----:B------:R-:W-:Y:S01]  /*2d90*/  PLOP3.LUT P0, PT, PT, PT, UP3, 0x80, 0x8 ;  /* 0x000000000008781c */ /* 0x000fe20003f0f038 */
[----:B------:R-:W-:Y:S01]  /*2da0*/  VIADD R3, R0, 0x60 ;  /* 0x0000006000037836 */ /* 0x000fe20000000000 */
[----:B-1----:R-:W1:Y:S02]  /*2db0*/  SYNCS.PHASECHK.TRANS64.TRYWAIT P1, [R0+URZ+0x50], R5 ;  /* 0x00005005000075a7 */ /* 0x002e6400080211ff */
[----:B-1-3--:R-:W-:Y:S09]  /*2dc0*/  @!P1 BRA `(.L_x_51) ;  /* 0x0000005400b89947 */ /* 0x00aff20003800000 */
.L_x_114:
[----:B------:R-:W-:Y:S01]  /*2dd0*/  LEA R4, R10, UR5, 0x4 ;  /* 0x000000050a047c11 */ /* 0x000fe2000f8e20ff */
[----:B------:R-:W-:Y:S01]  /*2de0*/  @UP3 ULEA UR6, UR14, UR5, 0x3 ;  /* 0x000000050e063291 */ /* 0x000fe2000f8e18ff */
[----:B------:R-:W-:Y:S01]  /*2df0*/  PLOP3.LUT P2, PT, PT, PT, PT, 0x80, 0x8 ;  /* 0x000000000008781c */ /* 0x000fe20003f4f070 */
[----:B------:R-:W-:Y:S01]  /*2e00*/  ULEA UR7, UR15, UR5, 0x3 ;  /* 0x000000050f077291 */ /* 0x000fe2000f8e18ff */
[----:B------:R-:W-:Y:S01]  /*2e10*/  PRMT R3, RZ, 0x654, R3 ;  /* 0x00000654ff037816 */ /* 0x000fe20000000003 */
[----:B------:R-:W-:Y:S01]  /*2e20*/  ULEA UR8, UR15, UR16, 0x7 ;  /* 0x000000100f087291 */ /* 0x000fe2000f8e38ff */
[----:B-1----:R-:W1:Y:S01]  /*2e30*/  LDS.128 R4, [R4+0xe0] ;  /* 0x0000e00004047984 */ /* 0x002e620000000c00 */
[----:B------:R-:W-:Y:S02]  /*2e40*/  @P0 SHF.L.U32 R2, R8, 0x1f, RZ ;  /* 0x0000001f08020819 */ /* 0x000fe400000006ff */
[----:B------:R-:W-:Y:S01]  /*2e50*/  SHF.L.U32 R0, R11, 0x1f, RZ ;  /* 0x0000001f0b007819 */ /* 0x000fe200000006ff */
[----:B------:R-:W-:Y:S01]  /*2e60*/  @!PT LDS RZ, [RZ] ;  /* 0x00000000fffff984 */ /* 0x000fe20000000800 */
[----:B------:R-:W-:Y:S01]  /*2e70*/  @!PT LDS RZ, [RZ] ;  /* 0x00000000fffff984 */ /* 0x000fe20000000800 */
[----:B------:R-:W-:Y:S01]  /*2e80*/  @!PT LDS RZ, [RZ] ;  /* 0x00000000fffff984 */ /* 0x000fe20000000800 */
[----:B------:R-:W-:Y:S01]  /*2e90*/  @!PT LDS RZ, [RZ] ;  /* 0x00000000fffff984 */ /* 0x000fe20000000800 */
[----:B------:R2:W-:Y:S06]  /*2ea0*/  MEMBAR.ALL.CTA ;  /* 0x0000000000007992 */ /* 0x0005ec0000008000 */
[----:B--2---:R-:W2:Y:S02]  /*2eb0*/  FENCE.VIEW.ASYNC.S ;  /* 0x00000000000073c6 */ /* 0x004ea40000000000 */
[----:B--2---:R2:W-:Y:S01]  /*2ec0*/  SYNCS.ARRIVE.TRANS64.RED.A1T0 RZ, [R3+URZ], RZ ;  /* 0x000000ff03ff79a7 */ /* 0x0045e200081004ff */
[----:B------:R2:W3:Y:S01]  /*2ed0*/  @P0 SYNCS.PHASECHK.TRANS64.TRYWAIT P2, [UR6], R2 ;  /* 0x00000002ff0005a7 */ /* 0x0004e20008041106 */
[----:B-1----:R-:W-:Y:S01]  /*2ee0*/  LOP3.LUT P1, RZ, R6, 0x1, RZ, 0xc0, !PT ;  /* 0x0000000106ff7812 */ /* 0x002fe2000782c0ff */
[----:B------:R-:W1:Y:S02]  /*2ef0*/  SYNCS.PHASECHK.TRANS64.TRYWAIT P0, [UR7+0x90], R0 ;  /* 0x00009000ff0075a7 */ /* 0x000e640008001107 */
[----:B-123--:R-:W-:Y:S10]  /*2f00*/  @!P0 BRA `(.L_x_52) ;  /* 0x00000054007c8947 */ /* 0x00eff40003800000 */
.L_x_116:
[----:B------:R-:W-:Y:S01]  /*2f10*/  IADD3 R10, PT, PT, R10, 0x1, RZ ;  /* 0x000000010a0a7810 */ /* 0x000fe20007ffe0ff */
[----:B------:R-:W-:Y:S06]  /*2f20*/  BRA.U !UP3, `(.L_x_53) ;  /* 0x000000010bc07547 */ /* 0x000fec000b800000 */
[----:B------:R-:W-:Y:S01]  /*2f30*/  UPLOP3.LUT UP4, UPT, UPT, UPT, UPT, 0x40, 0x4 ;  /* 0x000000000004789c */ /* 0x000fe20003f8e870 */
[----:B------:R-:W-:Y:S01]  /*2f40*/  UMOV UR13, UR9 ;  /* 0x00000009000d7c82 */ /* 0x000fe20008000000 */
[----:B------:R-:W-:Y:S01]  /*2f50*/  UMOV UR12, UR4 ;  /* 0x00000004000c7c82 */ /* 0x000fe20008000000 */
[----:B------:R-:W-:-:S08]  /*2f60*/  UMOV UR17, UR14 ;  /* 0x0000000e00117c82 */ /* 0x000fd00008000000 */
.L_x_56:
[----:B------:R-:W-:Y:S02]  /*2f70*/  UIADD3 UR13, UPT, UPT, UR13, 0x1, URZ ;  /* 0x000000010d0d7890 */ /* 0x000fe4000fffe0ff */
[----:B--2---:R-:W-:Y:S02]  /*2f80*/  ULEA UR6, UR17, UR5, 0x3 ;  /* 0x0000000511067291 */ /* 0x004fe4000f8e18ff */
[----:B------:R-:W-:Y:S01]  /*2f90*/  UISETP.NE.AND UP0, UPT, UR13, URZ, UPT ;  /* 0x000000ff0d00728c */ /* 0x000fe2000bf05270 */
[----:B---3--:R-:W-:Y:S10]  /*2fa0*/  @P2 BRA `(.L_x_54) ;  /* 0x00000000000c2947 */ /* 0x008ff40003800000 */
[----:B-1----:R-:W-:Y:S04]  /*2fb0*/  SHF.L.U32 R3, R8, 0x1f, RZ ;  /* 0x0000001f08037819 */ /* 0x002fe800000006ff */
[----:B------:R-:W1:Y:S02]  /*2fc0*/  SYNCS.PHASECHK.TRANS64.TRYWAIT P0, [UR6], R3 ;  /* 0x00000003ff0075a7 */ /* 0x000e640008001106 */
[----:B-1----:R-:W-:Y:S05]  /*2fd0*/  @!P0 BRA `(.L_x_55) ;  /* 0x0000005400608947 */ /* 0x002fea0003800000 */
.L_x_54:
[----:B------:R-:W-:Y:S01]  /*2fe0*/  UISETP.NE.AND UP1, UPT, UR12, 0x1, UPT ;  /* 0x000000010c00788c */ /* 0x000fe2000bf25270 */
[----:B------:R-:W-:Y:S01]  /*2ff0*/  PLOP3.LUT P2, PT, PT, PT, PT, 0x80, 0x8 ;  /* 0x000000000008781c */ /* 0x000fe20003f4f070 */
[----:B------:R-:W-:Y:S02]  /*3000*/  UIADD3 UR14, UPT, UPT, UR17, 0x1, URZ ;  /* 0x00000001110e7890 */ /* 0x000fe4000fffe0ff */
[----:B------:R-:W-:Y:S02]  /*3010*/  ULEA UR28, UR17, UR11, 0xa ;  /* 0x0000000b111c7291 */ /* 0x000fe4000f8e50ff */
[----:B------:R-:W-:Y:S01]  /*3020*/  UISETP.NE.AND UP2, UPT, UR14, 0x2, UPT ;  /* 0x000000020e00788c */ /* 0x000fe2000bf45270 */
[----:B------:R-:W-:Y:S01]  /*3030*/  PLOP3.LUT P0, PT, PT, PT, UP1, 0x80, 0x8 ;  /* 0x000000000008781c */ /* 0x000fe20003f0f018 */
[----:B------:R-:W-:Y:S02]  /*3040*/  UIADD3 UR40, UPT, UPT, UR28, 0x2, URZ ;  /* 0x000000021c287890 */ /* 0x000fe4000fffe0ff */
[----:B------:R-:W-:Y:S02]  /*3050*/  USEL UR27, URZ, 0x1, UP2 ;  /* 0x00000001ff1b7887 */ /* 0x000fe40009000000 */
[----:B------:R-:W-:Y:S02]  /*3060*/  USEL UR14, UR14, URZ, UP2 ;  /* 0x000000ff0e0e7287 */ /* 0x000fe40009000000 */
[----:B------:R-:W-:Y:S02]  /*3070*/  UIADD3 UR36, UPT, UPT, UR28, 0x4, URZ ;  /* 0x000000041c247890 */ /* 0x000fe4000fffe0ff */
[----:B------:R-:W-:Y:S01]  /*3080*/  @UP1 ULEA UR26, UR14, UR5, 0x3 ;  /* 0x000000050e1a1291 */ /* 0x000fe2000f8e18ff */
[----:B------:R-:W-:Y:S01]  /*3090*/  LOP3.LUT R8, R8, UR27, RZ, 0x3c, !PT ;  /* 0x0000001b08087c12 */ /* 0x000fe2000f8e3cff */
[----:B------:R-:W-:Y:S02]  /*30a0*/  UIADD3 UR32, UPT, UPT, UR28, 0x6, URZ ;  /* 0x000000061c207890 */ /* 0x000fe4000fffe0ff */
[----:B------:R-:W-:Y:S01]  /*30b0*/  UIADD3 UR6, UPT, UPT, UR6, 0x10, URZ ;  /* 0x0000001006067890 */ /* 0x000fe2000fffe0ff */
[----:B-1----:R-:W-:Y:S01]  /*30c0*/  @P0 SHF.L.U32 R0, R8, 0x1f, RZ ;  /* 0x0000001f08000819 */ /* 0x002fe200000006ff */
[----:B------:R-:W-:Y:S01]  /*30d0*/  UIADD3 UR12, UPT, UPT, UR12, -0x1, URZ ;  /* 0xffffffff0c0c7890 */ /* 0x000fe2000fffe0ff */
[----:B------:R-:W-:Y:S02]  /*30e0*/  UMOV UR29, 0x40004040 ;  /* 0x40004040001d7882 */ /* 0x000fe40000000000 */
[----:B------:R2:W3:Y:S01]  /*30f0*/  @P0 SYNCS.PHASECHK.TRANS64.TRYWAIT P2, [UR26], R0 ;  /* 0x00000000ff0005a7 */ /* 0x0004e2000804111a */
[----:B------:R-:W-:Y:S01]  /*3100*/  ULEA UR26, UR17, UR10, 0xa ;  /* 0x0000000a111a7291 */ /* 0x000fe2000f8e50ff */
[----:B------:R-:W-:Y:S01]  /*3110*/  UMOV UR27, 0x40004040 ;  /* 0x40004040001b7882 */ /* 0x000fe20000000000 */
[----:B------:R-:W-:Y:S02]  /*3120*/  UMOV UR41, 0x40004040 ;  /* 0x4000404000297882 */ /* 0x000fe40000000000 */
[----:B------:R-:W-:Y:S02]  /*3130*/  UIADD3 UR38, UPT, UPT, UR26, 0x2, URZ ;  /* 0x000000021a267890 */ /* 0x000fe4000fffe0ff */
[----:B------:R-:W-:Y:S02]  /*3140*/  UIADD3 UR34, UPT, UPT, UR26, 0x4, URZ ;  /* 0x000000041a227890 */ /* 0x000fe4000fffe0ff */
[----:B------:R-:W-:Y:S01]  /*3150*/  UIADD3 UR30, UPT, UPT, UR26, 0x6, URZ ;  /* 0x000000061a1e7890 */ /* 0x000fe2000fffe0ff */
[----:B------:R2:W-:Y:S01]  /*3160*/  UTCIMMA gdesc[UR26], gdesc[UR28], tmem[UR8], tmem[UR24], idesc[UR25], UP4 ;  /* 0x00ff181c1a0075ea */ /* 0x0005e2000a000108 */
[----:B------:R-:W-:Y:S01]  /*3170*/  UPLOP3.LUT UP4, UPT, UPT, UPT, UPT, 0x80, 0x8 ;  /* 0x000000000008789c */ /* 0x000fe20003f8f070 */
[----:B------:R-:W-:Y:S01]  /*3180*/  UMOV UR39, 0x40004040 ;  /* 0x4000404000277882 */ /* 0x000fe20000000000 */
[----:B------:R-:W-:Y:S01]  /*3190*/  UMOV UR37, 0x40004040 ;  /* 0x4000404000257882 */ /* 0x000fe20000000000 */
[----:B------:R2:W-:Y:S01]  /*31a0*/  UTCIMMA gdesc[UR38], gdesc[UR40], tmem[UR8], tmem[UR22], idesc[UR23], UPT ;  /* 0x00ff1628260075ea */ /* 0x0005e2000b800108 */
[----:B------:R-:W-:Y:S01]  /*31b0*/  UMOV UR35, 0x40004040 ;  /* 0x4000404000237882 */ /* 0x000fe20000000000 */
[----:B------:R-:W-:Y:S01]  /*31c0*/  UMOV UR33, 0x40004040 ;  /* 0x4000404000217882 */ /* 0x000fe20000000000 */
[----:B------:R-:W-:Y:S01]  /*31d0*/  UMOV UR31, 0x40004040 ;  /* 0x40004040001f7882 */ /* 0x000fe20000000000 */
[----:B------:R2:W-:Y:S01]  /*31e0*/  UTCIMMA gdesc[UR34], gdesc[UR36], tmem[UR8], tmem[UR20], idesc[UR21], UPT ;  /* 0x00ff1424220075ea */ /* 0x0005e2000b800108 */
[----:B------:R2:W-:Y:S01]  /*31f0*/  UTCIMMA gdesc[UR30], gdesc[UR32], tmem[UR8], tmem[UR18], idesc[UR19], UPT ;  /* 0x00ff12201e0075ea */ /* 0x0005e2000b800108 */
[----:B------:R2:W-:Y:S01]  /*3200*/  UTCBAR [UR6], URZ ;  /* 0x000000ff060073e9 */ /* 0x0005e200080000ff */
[----:B------:R-:W-:Y:S01]  /*3210*/  UMOV UR17, UR14 ;  /* 0x0000000e00117c82 */ /* 0x000fe20008000000 */
[----:B------:R-:W-:Y:S05]  /*3220*/  BRA.U UP0, `(.L_x_56) ;  /* 0xfffffffd00507547 */ /* 0x000fea000b83ffff */
.L_x_53:
[----:B------:R-:W-:Y:S01]  /*3230*/  UIADD3 UR15, UPT, UPT, UR15, 0x1, URZ ;  /* 0x000000010f0f7890 */ /* 0x000fe2000fffe0ff */
[C---:B------:R-:W-:Y:S01]  /*3240*/  ISETP.NE.AND P0, PT, R10.reuse, 0x2, PT ;  /* 0x000000020a00780c */ /* 0x040fe20003f05270 */
[----:B------:R-:W-:Y:S02]  /*3250*/  UIADD3 UR7, UPT, UPT, UR7, 0x70, URZ ;  /* 0x0000007007077890 */ /* 0x000fe4000fffe0ff */
[----:B------:R-:W-:Y:S01]  /*3260*/  UISETP.NE.AND UP0, UPT, UR15, 0x4, UPT ;  /* 0x000000040f00788c */ /* 0x000fe2000bf05270 */
[----:B-12---:R-:W-:Y:S02]  /*3270*/  SEL R0, RZ, 0x1, P0 ;  /* 0x00000001ff007807 */ /* 0x006fe40000000000 */
[----:B------:R-:W-:Y:S01]  /*3280*/  SEL R10, R10, RZ, P0 ;  /* 0x000000ff0a0a7207 */ /* 0x000fe20000000000 */
[----:B------:R-:W-:Y:S01]  /*3290*/  USEL UR6, URZ, 0x1, UP0 ;  /* 0x00000001ff067887 */ /* 0x000fe20008000000 */
[----:B------:R-:W-:Y:S01]  /*32a0*/  LOP3.LUT R9, R9, R0, RZ, 0x3c, !PT ;  /* 0x0000000009097212 */ /* 0x000fe200078e3cff */
[----:B------:R-:W-:Y:S01]  /*32b0*/  USEL UR15, UR15, URZ, UP0 ;  /* 0x000000ff0f0f7287 */ /* 0x000fe20008000000 */
[----:B------:R1:W-:Y:S03]  /*32c0*/  UTCBAR [UR7], URZ ;  /* 0x000000ff070073e9 */ /* 0x0003e600080000ff */
[----:B------:R-:W-:Y:S01]  /*32d0*/  LOP3.LUT R11, R11, UR6, RZ, 0x3c, !PT ;  /* 0x000000060b0b7c12 */ /* 0x000fe2000f8e3cff */
[----:B------:R-:W-:Y:S07]  /*32e0*/  @P1 BRA `(.L_x_57) ;  /* 0xfffffff800a01947 */ /* 0x000fee000383ffff */
[----:B------:R-:W2:Y:S01]  /*32f0*/  S2UR UR4, SR_CgaCtaId ;  /* 0x00000000000479c3 */ /* 0x000ea20000008800 */
[----:B------:R-:W-:Y:S01]  /*3300*/  ELECT P0, URZ, PT ;  /* 0x0000000000ff782f */ /* 0x000fe20003800000 */
[----:B------:R-:W-:Y:S01]  /*3310*/  IMAD.MOV.U32 R0, RZ, RZ, 0x1 ;  /* 0x00000001ff007424 */ /* 0x000fe200078e00ff */
[----:B------:R-:W-:Y:S01]  /*3320*/  UIADD3 UR5, UPT, UPT, UR5, 0x90, URZ ;  /* 0x0000009005057890 */ /* 0x000fe2000fffe0ff */
[----:B------:R-:W-:Y:S01]  /*3330*/  SHF.L.U32 R3, R11, 0x1f, RZ ;  /* 0x0000001f0b037819 */ /* 0x000fe200000006ff */
[----:B------:R-:W-:-:S03]  /*3340*/  UMOV UR6, 0x40 ;  /* 0x0000004000067882 */ /* 0x000fc60000000000 */
[----:B------:R-:W-:Y:S01]  /*3350*/  UVIRTCOUNT.DEALLOC.SMPOOL 0x80 ;  /* 0x000000800000784c */ /* 0x000fe20000000000 */
[----:B--2---:R-:W-:Y:S02]  /*3360*/  ULEA UR4, UR4, UR6, 0x18 ;  /* 0x0000000604047291 */ /* 0x004fe4000f8ec0ff */
[----:B------:R-:W-:-:S07]  /*3370*/  ULEA UR6, UR15, UR5, 0x3 ;  /* 0x000000050f067291 */ /* 0x000fce000f8e18ff */
[----:B------:R2:W-:Y:S02]  /*3380*/  @P0 STS.U8 [UR4+0x1c], R0 ;  /* 0x00001c00ff000988 */ /* 0x0005e40008000004 */
[----:B------:R-:W4:Y:S02]  /*3390*/  SYNCS.PHASECHK.TRANS64.TRYWAIT P0, [UR6], R3 ;  /* 0x00000003ff0075a7 */ /* 0x000f240008001106 */
[----:B--2-4-:R-:W-:Y:S05]  /*33a0*/  @!P0 BRA `(.L_x_58) ;  /* 0x0000005000848947 */ /* 0x014fea0003800000 */
.L_x_119:
[----:B-1----:R-:W-:-:S04]  /*33b0*/  UIADD3 UR7, UPT, UPT, UR15, 0x1, URZ ;  /* 0x000000010f077890 */ /* 0x002fc8000fffe0ff */
[----:B------:R-:W-:-:S04]  /*33c0*/  UISETP.NE.AND UP0, UPT, UR7, 0x4, UPT ;  /* 0x000000040700788c */ /* 0x000fc8000bf05270 */
[----:B------:R-:W-:Y:S02]  /*33d0*/  USEL UR8, URZ, 0x1, UP0 ;  /* 0x00000001ff087887 */ /* 0x000fe40008000000 */
[----:B------:R-:W-:-:S04]  /*33e0*/  USEL UR7, UR7, URZ, UP0 ;  /* 0x000000ff07077287 */ /* 0x000fc80008000000 */
[----:B------:R-:W-:Y:S01]  /*33f0*/  ULEA UR6, UR7, UR5, 0x3 ;  /* 0x0000000507067291 */ /* 0x000fe2000f8e18ff */
[----:B------:R-:W-:-:S04]  /*3400*/  LOP3.LUT R2, R11, UR8, RZ, 0x3c, !PT ;  /* 0x000000080b027c12 */ /* 0x000fc8000f8e3cff */
[----:B--2---:R-:W-:-:S04]  /*3410*/  SHF.L.U32 R3, R2, 0x1f, RZ ;  /* 0x0000001f02037819 */ /* 0x004fc800000006ff */
[----:B------:R-:W1:Y:S02]  /*3420*/  SYNCS.PHASECHK.TRANS64.TRYWAIT P0, [UR6], R3 ;  /* 0x00000003ff0075a7 */ /* 0x000e640008001106 */
[----:B-1----:R-:W-:Y:S05]  /*3430*/  @!P0 BRA `(.L_x_59) ;  /* 0x0000005000788947 */ /* 0x002fea0003800000 */
.L_x_121:
[----:B------:R-:W-:-:S04]  /*3440*/  UIADD3 UR7, UPT, UPT, UR7, 0x1, URZ ;  /* 0x0000000107077890 */ /* 0x000fc8000fffe0ff */
[----:B------:R-:W-:-:S04]  /*3450*/  UISETP.NE.AND UP0, UPT, UR7, 0x4, UPT ;  /* 0x000000040700788c */ /* 0x000fc8000bf05270 */
[----:B------:R-:W-:Y:S02]  /*3460*/  USEL UR8, URZ, 0x1, UP0 ;  /* 0x00000001ff087887 */ /* 0x000fe40008000000 */
[----:B------:R-:W-:-:S04]  /*3470*/  USEL UR7, UR7, URZ, UP0 ;  /* 0x000000ff07077287 */ /* 0x000fc80008000000 */
[----:B------:R-:W-:Y:S01]  /*3480*/  ULEA UR6, UR7, UR5, 0x3 ;  /* 0x0000000507067291 */ /* 0x000fe2000f8e18ff */
[----:B------:R-:W-:-:S04]  /*3490*/  LOP3.LUT R2, R2, UR8, RZ, 0x3c, !PT ;  /* 0x0000000802027c12 */ /* 0x000fc8000f8e3cff */
[----:B-1----:R-:W-:-:S04]  /*34a0*/  SHF.L.U32 R3, R2, 0x1f, RZ ;  /* 0x0000001f02037819 */ /* 0x002fc800000006ff */
[----:B------:R-:W1:Y:S02]  /*34b0*/  SYNCS.PHASECHK.TRANS64.TRYWAIT P0, [UR6], R3 ;  /* 0x00000003ff0075a7 */ /* 0x000e640008001106 */
[----:B-1----:R-:W-:Y:S05]  /*34c0*/  @!P0 BRA `(.L_x_60) ;  /* 0x00000050006c8947 */ /* 0x002fea0003800000 */
.L_x_123:
[----:B------:R-:W-:-:S04]  /*34d0*/  UIADD3 UR7, UPT, UPT, UR7, 0x1, URZ ;  /* 0x0000000107077890 */ /* 0x000fc8000fffe0ff */
[----:B------:R-:W-:-:S04]  /*34e0*/  UISETP.NE.AND UP0, UPT, UR7, 0x4, UPT ;  /* 0x000000040700788c */ /* 0x000fc8000bf05270 */
[----:B------:R-:W-:Y:S02]  /*34f0*/  USEL UR6, URZ, 0x1, UP0 ;  /* 0x00000001ff067887 */ /* 0x000fe40008000000 */
[----:B------:R-:W-:-:S04]  /*3500*/  USEL UR7, UR7, URZ, UP0 ;  /* 0x000000ff07077287 */ /* 0x000fc80008000000 */
[----:B------:R-:W-:Y:S01]  /*3510*/  ULEA UR7, UR7, UR5, 0x3 ;  /* 0x0000000507077291 */ /* 0x000fe2000f8e18ff */
[----:B-1----:R-:W-:-:S04]  /*3520*/  LOP3.LUT R3, R2, UR6, RZ, 0x3c, !PT ;  /* 0x0000000602037c12 */ /* 0x002fc8000f8e3cff */
[----:B------:R-:W-:-:S04]  /*3530*/  SHF.L.U32 R3, R3, 0x1f, RZ ;  /* 0x0000001f03037819 */ /* 0x000fc800000006ff */
[----:B------:R-:W1:Y:S02]  /*3540*/  SYNCS.PHASECHK.TRANS64.TRYWAIT P0, [UR7], R3 ;  /* 0x00000003ff0075a7 */ /* 0x000e640008001107 */
[----:B-1----:R-:W-:Y:S05]  /*3550*/  @!P0 BRA `(.L_x_61) ;  /* 0x0000005000608947 */ /* 0x002fea0003800000 */
.L_x_125:
[----:B------:R-:W-:Y:S01]  /*3560*/  NOP ;  /* 0x0000000000007918 */ /* 0x000fe20000000000 */
[----:B-1----:R-:W1:Y:S01]  /*3570*/  LDS R0, [UR4+0x14] ;  /* 0x00001404ff007984 */ /* 0x002e620008000800 */
[----:B------:R-:W-:Y:S01]  /*3580*/  ULOP3.LUT UR6, UR16, 0xffff, URZ, 0xc0, !UPT ;  /* 0x0000ffff10067892 */ /* 0x000fe2000f8ec0ff */
[----:B------:R-:W-:Y:S01]  /*3590*/  UMOV UR8, 0xffff ;  /* 0x0000ffff00087882 */ /* 0x000fe20000000000 */
[----:B------:R-:W-:Y:S02]  /*35a0*/  UMOV UR5, 0x1 ;  /* 0x0000000100057882 */ /* 0x000fe40000000000 */
[----:B------:R-:W-:-:S04]  /*35b0*/  USHF.R.U32.HI UR6, URZ, 0x5, UR6 ;  /* 0x00000005ff067899 */ /* 0x000fc80008011606 */
[----:B------:R-:W-:Y:S02]  /*35c0*/  USHF.L.U32 UR8, UR8, UR6, URZ ;  /* 0x0000000608087299 */ /* 0x000fe400080006ff */
[----:B------:R-:W-:-:S04]  /*35d0*/  USHF.L.U32 UR5, UR5, UR6, URZ ;  /* 0x0000000605057299 */ /* 0x000fc800080006ff */
[----:B-1----:R-:W-:-:S04]  /*35e0*/  LOP3.LUT R0, R0, UR8, RZ, 0xc0, !PT ;  /* 0x0000000800007c12 */ /* 0x002fc8000f8ec0ff */
[----:B------:R-:W-:-:S13]  /*35f0*/  ISETP.NE.AND P0, PT, R0, UR8, PT ;  /* 0x0000000800007c0c */ /* 0x000fda000bf05270 */
[----:B------:R-:W-:Y:S05]  /*3600*/  @P0 BRA `(.L_x_62) ;  /* 0x0000000000580947 */ /* 0x000fea0003800000 */
[----:B------:R-:W1:Y:S02]  /*3610*/  LDS R0, [UR4+0x18] ;  /* 0x00001804ff007984 */ /* 0x000e640008000800 */
[----:B-1----:R-:W-:-:S04]  /*3620*/  LOP3.LUT R0, R0, UR5, RZ, 0xc0, !PT ;  /* 0x0000000500007c12 */ /* 0x002fc8000f8ec0ff */
[----:B------:R-:W-:-:S13]  /*3630*/  ISETP.NE.AND P0, PT, R0, UR5, PT ;  /* 0x0000000500007c0c */ /* 0x000fda000bf05270 */
[----:B------:R-:W-:Y:S05]  /*3640*/  @P0 BRA `(.L_x_63) ;  /* 0x00000000003c0947 */ /* 0x000fea0003800000 */
[----:B------:R-:W1:Y:S01]  /*3650*/  S2R R2, SR_LANEID ;  /* 0x0000000000027919 */ /* 0x000e620000000000 */
[----:B------:R-:W-:Y:S01]  /*3660*/  ULOP3.LUT UR8, URZ, UR8, URZ, 0x33, !UPT ;  /* 0x00000008ff087292 */ /* 0x000fe2000f8e33ff */
[----:B------:R-:W-:Y:S01]  /*3670*/  LOP3.LUT R4, RZ, UR5, RZ, 0x33, !PT ;  /* 0x00000005ff047c12 */ /* 0x000fe2000f8e33ff */
[----:B------:R-:W-:Y:S02]  /*3680*/  VOTEU.ANY UR7, UPT, PT ;  /* 0x0000000000077886 */ /* 0x000fe400038e0100 */
[----:B------:R-:W-:Y:S01]  /*3690*/  UFLO.U32 UR7, UR7 ;  /* 0x00000007000772bd */ /* 0x000fe200080e0000 */
[----:B------:R-:W2:Y:S01]  /*36a0*/  REDUX UR5, R4 ;  /* 0x00000000040573c4 */ /* 0x000ea20000000000 */
[----:B------:R-:W-:-:S06]  /*36b0*/  IMAD.U32 R0, RZ, RZ, UR8 ;  /* 0x00000008ff007e24 */ /* 0x000fcc000f8e00ff */
[----:B------:R4:W-:Y:S01]  /*36c0*/  UTCATOMSWS.AND URZ, UR8 ;  /* 0x0000000800ff79e3 */ /* 0x0009e20008000000 */
[----:B------:R-:W3:Y:S01]  /*36d0*/  REDUX UR6, R0 ;  /* 0x00000000000673c4 */ /* 0x000ee20000000000 */
[----:B-1----:R-:W-:Y:S01]  /*36e0*/  ISETP.EQ.U32.AND P0, PT, R2, UR7, PT ;  /* 0x0000000702007c0c */ /* 0x002fe2000bf02070 */
[----:B--2---:R-:W-:Y:S01]  /*36f0*/  IMAD.U32 R2, RZ, RZ, UR5 ;  /* 0x00000005ff027e24 */ /* 0x004fe2000f8e00ff */
[----:B---3--:R-:W-:-:S11]  /*3700*/  MOV R3, UR6 ;  /* 0x0000000600037c02 */ /* 0x008fd60008000f00 */
[----:B------:R4:W-:Y:S04]  /*3710*/  @P0 ATOMS.AND RZ, [UR4+0x14], R3 ;  /* 0x00001403ffff098c */ /* 0x0009e8000a800004 */
[----:B------:R4:W-:Y:S01]  /*3720*/  @P0 ATOMS.AND RZ, [UR4+0x18], R2 ;  /* 0x00001802ffff098c */ /* 0x0009e2000a800004 */
[----:B------:R-:W-:Y:S05]  /*3730*/  BRA `(.L_x_64) ;  /* 0x0000000000147947 */ /* 0x000fea0003800000 */
.L_x_63:
[----:B------:R-:W-:Y:S02]  /*3740*/  MOV R2, 0x3760 ;  /* 0x0000376000027802 */ /* 0x000fe40000000f00 */
[----:B---3-5:R-:W-:Y:S05]  /*3750*/  CALL.REL.NOINC `($__internal_0_$__cuda_sm10x_tcgen05_guardrail_trap_col_being_dealloced_not_returned_by_alloc) ;  /* 0x0000005000bc7944 */ /* 0x028fea0003c00000 */
[----:B------:R-:W-:Y:S05]  /*3760*/  BRA `(.L_x_64) ;  /* 0x0000000000087947 */ /* 0x000fea0003800000 */
.L_x_62:
[----:B------:R-:W-:Y:S02]  /*3770*/  MOV R2, 0x3790 ;  /* 0x0000379000027802 */ /* 0x000fe40000000f00 */
[----:B---3-5:R-:W-:Y:S05]  /*3780*/  CALL.REL.NOINC `($__internal_2_$__cuda_sm10x_tcgen05_guardrail_trap_unallocated_columns_being_dealloced) ;  /* 0x0000005000c87944 */ /* 0x028fea0003c00000 */
.L_x_64:
[----:B------:R-:W-:Y:S01]  /*3790*/  NOP ;  /* 0x0000000000007918 */ /* 0x000fe20000000000 */
[----:B----4-:R-:W-:Y:S05]  /*37a0*/  EXIT ;  /* 0x000000000000794d */ /* 0x010fea0003800000 */
.L_x_46:
[----:B------:R-:W-:-:S09]  /*37b0*/  UISETP.NE.OR UP2, UPT, UR8, 0x3, !UP2 ;  /* 0x000000030800788c */ /* 0x000fd2000d745670 */
[----:B------:R-:W-:Y:S05]  /*37c0*/  BRA.U UP2, `(.L_x_65) ;  /* 0x0000000d02407547 */ /* 0x000fea000b800000 */
[----:B------:R-:W1:Y:S01]  /*37d0*/  LDC R0, c[0x0][0xb30] ;  /* 0x0002cc00ff007b82 */ /* 0x000e620000000800 */
[----:B------:R-:W2:Y:S01]  /*37e0*/  LDCU.64 UR8, c[0x0][0x888] ;  /* 0x00011100ff0877ac */ /* 0x000ea20008000a00 */
[----:B------:R-:W-:Y:S02]  /*37f0*/  HFMA2 R29, -RZ, RZ, 0, 0 ;  /* 0x00000000ff1d7431 */ /* 0x000fe400000001ff */
[----:B------:R-:W-:Y:S01]  /*3800*/  IMAD.MOV.U32 R31, RZ, RZ, 0x1 ;  /* 0x00000001ff1f7424 */ /* 0x000fe200078e00ff */
[----:B------:R-:W-:Y:S01]  /*3810*/  MOV R23, 0x2000 ;  /* 0x0000200000177802 */ /* 0x000fe20000000f00 */
[----:B------:R-:W4:Y:S01]  /*3820*/  LDCU.64 UR4, c[0x0][0x890] ;  /* 0x00011200ff0477ac */ /* 0x000f220008000a00 */
[----:B------:R-:W-:Y:S01]  /*3830*/  IMAD.MOV.U32 R30, RZ, RZ, RZ ;  /* 0x000000ffff1e7224 */ /* 0x000fe200078e00ff */
[----:B------:R-:W3:Y:S01]  /*3840*/  LDC R19, c[0x0][0x370] ;  /* 0x0000dc00ff137b82 */ /* 0x000ee20000000800 */
[----:B------:R-:W-:Y:S01]  /*3850*/  UMOV UR7, 0x400 ;  /* 0x0000040000077882 */ /* 0x000fe20000000000 */
[----:B------:R-:W-:-:S02]  /*3860*/  UPLOP3.LUT UP1, UPT, UPT, UPT, UPT, 0x40, 0x4 ;  /* 0x000000000004789c */ /* 0x000fc40003f2e870 */
[----:B------:R-:W-:-:S04]  /*3870*/  ULEA UR7, UR37, UR7, 0x18 ;  /* 0x0000000725077291 */ /* 0x000fc8000f8ec0ff */
[----:B------:R-:W3:Y:S01]  /*3880*/  LDC R2, c[0x0][0xb0c] ;  /* 0x0002c300ff027b82 */ /* 0x000ee20000000800 */
[----:B------:R-:W-:Y:S02]  /*3890*/  UIADD3 UR13, UPT, UPT, UR7, 0x28, URZ ;  /* 0x00000028070d7890 */ /* 0x000fe4000fffe0ff */
[----:B--2---:R-:W-:Y:S02]  /*38a0*/  UISETP.NE.U32.AND UP2, UPT, UR8, URZ, UPT ;  /* 0x000000ff0800728c */ /* 0x004fe4000bf45070 */
[----:B------:R-:W-:Y:S02]  /*38b0*/  UIADD3 UR17, UPT, UPT, UR7, 0x20, URZ ;  /* 0x0000002007117890 */ /* 0x000fe4000fffe0ff */
[----:B----4-:R-:W-:Y:S01]  /*38c0*/  UISETP.NE.U32.AND UP3, UPT, UR4, URZ, UPT ;  /* 0x000000ff0400728c */ /* 0x010fe2000bf65070 */
[----:B------:R-:W2:Y:S01]  /*38d0*/  LDC R18, c[0x0][0xb20] ;  /* 0x0002c800ff127b82 */ /* 0x000ea20000000800 */
[----:B-1----:R-:W-:Y:S01]  /*38e0*/  ISETP.NE.AND P1, PT, R0, 0x1, PT ;  /* 0x000000010000780c */ /* 0x002fe20003f25270 */
[----:B------:R-:W-:-:S02]  /*38f0*/  UISETP.NE.AND.EX UP2, UPT, UR9, URZ, UPT, UP2 ;  /* 0x000000ff0900728c */ /* 0x000fc4000bf45320 */
[----:B------:R-:W-:Y:S02]  /*3900*/  UPRMT UR13, UR37, 0x654, UR13 ;  /* 0x00000654250d7896 */ /* 0x000fe4000800000d */
[----:B------:R-:W-:Y:S02]  /*3910*/  UISETP.NE.AND.EX UP3, UPT, UR5, URZ, UPT, UP3 ;  /* 0x000000ff0500728c */ /* 0x000fe4000bf65330 */
[----:B------:R-:W1:Y:S08]  /*3920*/  LDC.64 R32, c[0x0][0x348] ;  /* 0x0000d200ff207b82 */ /* 0x000e700000000a00 */
[----:B------:R-:W4:Y:S08]  /*3930*/  LDC.64 R16, c[0x0][0xb10] ;  /* 0x0002c400ff107b82 */ /* 0x000f300000000a00 */
[----:B------:R-:W1:Y:S08]  /*3940*/  LDC.64 R6, c[0x0][0xb18] ;  /* 0x0002c600ff067b82 */ /* 0x000e700000000a00 */
[----:B------:R-:W1:Y:S08]  /*3950*/  LDC.64 R4, c[0x0][0xb28] ;  /* 0x0002ca00ff047b82 */ /* 0x000e700000000a00 */
[----:B--23--:R-:W1:Y:S02]  /*3960*/  LDC R22, c[0x0][0x374] ;  /* 0x0000dd00ff167b82 */ /* 0x00ce640000000800 */
.L_x_74:
[C---:B------:R-:W-:Y:S02]  /*3970*/  LEA R0, R30.reuse, UR7, 0x3 ;  /* 0x000000071e007c11 */ /* 0x040fe4000f8e18ff */
[----:B------:R-:W-:Y:S02]  /*3980*/  SHF.L.U32 R3, R29, 0x1f, RZ ;  /* 0x0000001f1d037819 */ /* 0x000fe400000006ff */
[----:B------:R-:W-:Y:S02]  /*3990*/  LEA R24, R30, UR7, 0x4 ;  /* 0x000000071e187c11 */ /* 0x000fe4000f8e20ff */
[----:B--2---:R-:W2:Y:S02]  /*39a0*/  SYNCS.PHASECHK.TRANS64.TRYWAIT P0, [R0+URZ+0x50], R3 ;  /* 0x00005003000075a7 */ /* 0x004ea400080011ff */
[----:B--2---:R-:W-:Y:S05]  /*39b0*/  @!P0 BRA `(.L_x_66) ;  /* 0x0000004c00608947 */ /* 0x004fea0003800000 */
.L_x_126:
[----:B------:R-:W-:Y:S01]  /*39c0*/  ISETP.GE.AND P0, PT, R72, 0x1, PT ;  /* 0x000000014800780c */ /* 0x000fe20003f06270 */
[----:B------:R-:W3:Y:S01]  /*39d0*/  LDS.128 R24, [R24+0xe0] ;  /* 0x0000e00018187984 */ /* 0x000ee20000000c00 */
[----:B--2---:R-:W-:Y:S01]  /*39e0*/  VIADD R0, R0, 0x60 ;  /* 0x0000006000007836 */ /* 0x004fe20000000000 */
[----:B------:R-:W-:Y:S01]  /*39f0*/  @!PT LDS RZ, [RZ] ;  /* 0x00000000fffff984 */ /* 0x000fe20000000800 */
[----:B------:R-:W-:Y:S01]  /*3a00*/  @!PT LDS RZ, [RZ] ;  /* 0x00000000fffff984 */ /* 0x000fe20000000800 */
[----:B------:R-:W-:Y:S01]  /*3a10*/  @!PT LDS RZ, [RZ] ;  /* 0x00000000fffff984 */ /* 0x000fe20000000800 */
[----:B------:R-:W-:Y:S01]  /*3a20*/  @!PT LDS RZ, [RZ] ;  /* 0x00000000fffff984 */ /* 0x000fe20000000800 */
[----:B------:R2:W-:Y:S06]  /*3a30*/  MEMBAR.ALL.CTA ;  /* 0x0000000000007992 */ /* 0x0005ec0000008000 */
[----:B--2---:R-:W2:Y:S01]  /*3a40*/  FENCE.VIEW.ASYNC.S ;  /* 0x00000000000073c6 */ /* 0x004ea20000000000 */
[----:B------:R-:W-:Y:S04]  /*3a50*/  PRMT R0, RZ, 0x654, R0 ;  /* 0x00000654ff007816 */ /* 0x000fe80000000000 */
[----:B--2---:R2:W-:Y:S01]  /*3a60*/  SYNCS.ARRIVE.TRANS64.RED.A1T0 RZ, [R0+URZ], RZ ;  /* 0x000000ff00ff79a7 */ /* 0x0045e200081004ff */
[----:B---3--:R-:W-:Y:S11]  /*3a70*/  LOP3.LUT P3, RZ, R26, 0x1, RZ, 0xc0, !PT ;  /* 0x000000011aff7812 */ /* 0x008ff6000786c0ff */
[----:B------:R-:W-:Y:S02]  /*3a80*/  @!UPT UIADD3 URZ, UPT, UPT, URZ, URZ, URZ ;  /* 0x000000fffffff290 */ /* 0x000fe4000fffe0ff */
[----:B------:R-:W-:Y:S02]  /*3a90*/  @P3 MOV R13, R24 ;  /* 0x00000018000d3202 */ /* 0x000fe40000000f00 */
[----:B------:R-:W-:Y:S01]  /*3aa0*/  @P3 LOP3.LUT R8, R25, 0xffff, RZ, 0xc0, !PT ;  /* 0x0000ffff19083812 */ /* 0x000fe200078ec0ff */
[----:B--2---:R-:W-:Y:S06]  /*3ab0*/  @!P0 BRA `(.L_x_67) ;  /* 0x0000000000a48947 */ /* 0x004fec0003800000 */
[----:B-1----:R-:W-:Y:S01]  /*3ac0*/  IMAD.HI.U32 R35, R22, R7, RZ ;  /* 0x0000000716237227 */ /* 0x002fe200078e00ff */
[----:B------:R-:W-:Y:S02]  /*3ad0*/  ISETP.NE.AND P0, PT, R6, 0x1, PT ;  /* 0x000000010600780c */ /* 0x000fe40003f05270 */
[----:B------:R-:W-:Y:S01]  /*3ae0*/  ISETP.NE.AND P2, PT, R72, 0x1, PT ;  /* 0x000000014800780c */ /* 0x000fe20003f45270 */
[----:B----4-:R-:W-:Y:S01]  /*3af0*/  IMAD.HI.U32 R34, R19, R16, RZ ;  /* 0x0000001013227227 */ /* 0x010fe200078e00ff */
[----:B------:R-:W-:Y:S02]  /*3b00*/  SHF.R.U32.HI R35, RZ, R18, R35 ;  /* 0x00000012ff237219 */ /* 0x000fe40000011623 */
[----:B------:R-:W-:Y:S01]  /*3b10*/  ISETP.NE.AND P4, PT, R2, 0x1, PT ;  /* 0x000000010200780c */ /* 0x000fe20003f85270 */
[----:B------:R-:W-:Y:S01]  /*3b20*/  IMAD.HI.U32 R36, R13, R16, RZ ;  /* 0x000000100d247227 */ /* 0x000fe200078e00ff */
[----:B------:R-:W-:Y:S02]  /*3b30*/  SHF.R.U32.HI R34, RZ, R17, R34 ;  /* 0x00000011ff227219 */ /* 0x000fe40000011622 */
[----:B------:R-:W-:Y:S01]  /*3b40*/  SEL R3, R22, R35, !P0 ;  /* 0x0000002316037207 */ /* 0x000fe20004000000 */
[C---:B------:R-:W-:Y:S01]  /*3b50*/  IMAD.HI.U32 R35, R8.reuse, R7, RZ ;  /* 0x0000000708237227 */ /* 0x040fe200078e00ff */
[----:B------:R-:W-:Y:S02]  /*3b60*/  SEL R11, R19, R34, !P4 ;  /* 0x00000022130b7207 */ /* 0x000fe40006000000 */
[----:B------:R-:W-:Y:S01]  /*3b70*/  SHF.R.U32.HI R36, RZ, R17, R36 ;  /* 0x00000011ff247219 */ /* 0x000fe20000011624 */
[----:B------:R-:W-:Y:S01]  /*3b80*/  IMAD.HI.U32 R38, R3, R4, RZ ;  /* 0x0000000403267227 */ /* 0x000fe200078e00ff */
[----:B------:R-:W-:Y:S03]  /*3b90*/  SHF.R.U32.HI R35, RZ, R18, R35 ;  /* 0x00000012ff237219 */ /* 0x000fe60000011623 */
[----:B------:R-:W-:Y:S01]  /*3ba0*/  IMAD.HI.U32 R34, R11, R4, RZ ;  /* 0x000000040b227227 */ /* 0x000fe200078e00ff */
[----:B------:R-:W-:Y:S02]  /*3bb0*/  @P2 SHF.R.U32.HI R3, RZ, R5, R38 ;  /* 0x00000005ff032219 */ /* 0x000fe40000011626 */
[----:B------:R-:W-:Y:S02]  /*3bc0*/  SEL R9, R8, R35, !P0 ;  /* 0x0000002308097207 */ /* 0x000fe40004000000 */
[----:B------:R-:W-:Y:S01]  /*3bd0*/  @P2 SHF.R.U32.HI R11, RZ, R5, R34 ;  /* 0x00000005ff0b2219 */ /* 0x000fe20000011622 */
[C---:B------:R-:W-:Y:S01]  /*3be0*/  IMAD R10, R72.reuse, R3, RZ ;  /* 0x00000003480a7224 */ /* 0x040fe200078e02ff */
[----:B------:R-:W-:Y:S01]  /*3bf0*/  SEL R3, R13, R36, !P4 ;  /* 0x000000240d037207 */ /* 0x000fe20006000000 */
[C---:B------:R-:W-:Y:S03]  /*3c00*/  IMAD.HI.U32 R14, R9.reuse, R4, RZ ;  /* 0x00000004090e7227 */ /* 0x040fe600078e00ff */
[----:B------:R-:W-:Y:S01]  /*3c10*/  ISETP.GE.AND P0, PT, R9, R10, PT ;  /* 0x0000000a0900720c */ /* 0x000fe20003f06270 */
[C---:B------:R-:W-:Y:S01]  /*3c20*/  IMAD R12, R72.reuse, R11, RZ ;  /* 0x0000000b480c7224 */ /* 0x040fe200078e02ff */
[-C--:B------:R-:W-:Y:S04]  /*3c30*/  SHF.R.U32.HI R14, RZ, R5.reuse, R14 ;  /* 0x00000005ff0e7219 */ /* 0x080fe8000001160e */
[----:B------:R-:W-:Y:S02]  /*3c40*/  ISETP.GE.OR P0, PT, R3, R12, P0 ;  /* 0x0000000c0300720c */ /* 0x000fe40000706670 */
[----:B------:R-:W-:Y:S05]  /*3c50*/  SEL R15, R9, R14, !P2 ;  /* 0x0000000e090f7207 */ /* 0x000fea0005000000 */
[----:B------:R-:W-:Y:S04]  /*3c60*/  IMAD.MOV R14, RZ, RZ, -R15 ;  /* 0x000000ffff0e7224 */ /* 0x000fe800078e0a0f */
[----:B------:R-:W-:Y:S02]  /*3c70*/  IMAD R14, R72, R14, R9 ;  /* 0x0000000e480e7224 */ /* 0x000fe400078e0209 */
[C---:B------:R-:W-:Y:S05]  /*3c80*/  @!P0 IMAD.HI.U32 R10, R3.reuse, R4, RZ ;  /* 0x00000004030a8227 */ /* 0x040fea00078e00ff */
[----:B------:R-:W-:Y:S04]  /*3c90*/  @!P0 SHF.R.U32.HI R10, RZ, R5, R10 ;  /* 0x00000005ff0a8219 */ /* 0x000fe8000001160a */
[----:B------:R-:W-:Y:S01]  /*3ca0*/  @!P0 SEL R0, R3, R10, !P2 ;  /* 0x0000000a03008207 */ /* 0x000fe20005000000 */
[----:B------:R-:W-:Y:S03]  /*3cb0*/  IMAD.MOV R10, RZ, RZ, -R3 ;  /* 0x000000ffff0a7224 */ /* 0x000fe600078e0a03 */
[----:B------:R-:W-:Y:S01]  /*3cc0*/  @!P0 IADD3 R15, PT, PT, R15, -R0, RZ ;  /* 0x800000000f0f8210 */ /* 0x000fe20007ffe0ff */
[----:B------:R-:W-:Y:S01]  /*3cd0*/  @!P0 IMAD R0, R11, R14, R0 ;  /* 0x0000000e0b008224 */ /* 0x000fe200078e0200 */
[----:B------:R-:W-:Y:S01]  /*3ce0*/  IADD3 R11, PT, PT, -R9, RZ, RZ ;  /* 0x000000ff090b7210 */ /* 0x000fe20007ffe1ff */
[----:B------:R-:W-:Y:S02]  /*3cf0*/  IMAD R13, R2, R10, R13 ;  /* 0x0000000a020d7224 */ /* 0x000fe400078e020d */
[----:B------:R-:W-:Y:S02]  /*3d00*/  @!P0 IMAD R9, R15, R72, R3 ;  /* 0x000000480f098224 */ /* 0x000fe400078e0203 */
[----:B------:R-:W-:Y:S02]  /*3d10*/  @!P0 IMAD.MOV.U32 R3, RZ, RZ, R0 ;  /* 0x000000ffff038224 */ /* 0x000fe400078e0000 */
[----:B------:R-:W-:Y:S02]  /*3d20*/  IMAD R8, R6, R11, R8 ;  /* 0x0000000b06087224 */ /* 0x000fe400078e0208 */
[----:B------:R-:W-:Y:S02]  /*3d30*/  IMAD R13, R3, R2, R13 ;  /* 0x00000002030d7224 */ /* 0x000fe400078e020d */
[----:B------:R-:W-:Y:S02]  /*3d40*/  IMAD R8, R9, R6, R8 ;  /* 0x0000000609087224 */ /* 0x000fe400078e0208 */
.L_x_67:
[----:B------:R-:W-:Y:S05]  /*3d50*/  BRA.U UP1, `(.L_x_68) ;  /* 0x0000000101107547 */ /* 0x000fea000b800000 */
[----:B------:R-:W-:Y:S04]  /*3d60*/  MOV R0, UR6 ;  /* 0x0000000600007c02 */ /* 0x000fe80008000f00 */
[----:B------:R-:W-:Y:S04]  /*3d70*/  SHF.L.U32 R3, R0, 0x1f, RZ ;  /* 0x0000001f00037819 */ /* 0x000fe800000006ff */
[----:B------:R-:W2:Y:S02]  /*3d80*/  SYNCS.PHASECHK.TRANS64.TRYWAIT P0, [UR7+0x48], R3 ;  /* 0x00004803ff0075a7 */ /* 0x000ea40008001107 */
[----:B--2---:R-:W-:Y:S05]  /*3d90*/  @!P0 BRA `(.L_x_69) ;  /* 0x00000048007c8947 */ /* 0x004fea0003800000 */
.L_x_68:
[----:B------:R-:W-:Y:S02]  /*3da0*/  R2UR UR19, R21 ;  /* 0x00000000151372ca */ /* 0x000fe400000e0000 */
[----:B------:R-:W-:Y:S02]  /*3db0*/  R2UR UR18, R20 ;  /* 0x00000000141272ca */ /* 0x000fe400000e0000 */
[----:B------:R-:W-:Y:S02]  /*3dc0*/  ISETP.NE.U32.AND P2, PT, RZ, UR4, PT ;  /* 0x00000004ff007c0c */ /* 0x000fe4000bf45070 */
[----:B------:R-:W-:Y:S02]  /*3dd0*/  SHF.L.U32 R12, R31, 0x1f, RZ ;  /* 0x0000001f1f0c7819 */ /* 0x000fe400000006ff */
[----:B------:R-:W-:Y:S05]  /*3de0*/  ISETP.NE.AND.EX P2, PT, RZ, UR5, PT, P2 ;  /* 0x00000005ff007c0c */ /* 0x000fea000bf45320 */
[----:B------:R-:W-:Y:S02]  /*3df0*/  USHF.L.U32 UR19, UR19, 0x7, URZ ;  /* 0x0000000713137899 */ /* 0x000fe400080006ff */
[----:B------:R-:W-:Y:S01]  /*3e00*/  USHF.L.U32 UR18, UR18, 0x7, URZ ;  /* 0x0000000712127899 */ /* 0x000fe200080006ff */
[----:B------:R-:W-:Y:S11]  /*3e10*/  BRA.U !UP3, `(.L_x_70) ;  /* 0x000000010b347547 */ /* 0x000ff6000b800000 */
[----:B------:R-:W-:Y:S01]  /*3e20*/  UPLOP3.LUT UP0, UPT, UPT, UPT, UP2, 0x80, 0x8 ;  /* 0x000000000008789c */ /* 0x000fe20003f0f020 */
[----:B--2---:R-:W-:Y:S02]  /*3e30*/  HFMA2 R0, -RZ, RZ, 0, 5.9604644775390625e-08 ;  /* 0x00000001ff007431 */ /* 0x004fe400000001ff */
[----:B------:R-:W-:Y:S03]  /*3e40*/  IMAD.MOV.U32 R151, RZ, RZ, 0x1 ;  /* 0x00000001ff977424 */ /* 0x000fe600078e00ff */
[----:B------:R-:W-:Y:S05]  /*3e50*/  PLOP3.LUT P0, PT, PT, PT, UP0, 0x80, 0x8 ;  /* 0x000000000008781c */ /* 0x000fea0003f0f008 */
[----:B------:R-:W2:Y:S01]  /*3e60*/  @UP0 LDCU.64 UR10, c[0x0][0x888] ;  /* 0x00011100ff0a07ac */ /* 0x000ea20008000a00 */
[----:B------:R-:W-:Y:S07]  /*3e70*/  @UP0 UIMAD UR8, UR36, UR4, URZ ;  /* 0x00000004240802a4 */ /* 0x000fee000f8e02ff */
[----:B------:R-:W-:Y:S01]  /*3e80*/  @!P0 PRMT R151, R0, 0x7610, R151 ;  /* 0x0000761000978816 */ /* 0x000fe20000000097 */
[----:B--2---:R-:W-:Y:S03]  /*3e90*/  @UP0 UIMAD.WIDE UR10, UR8, 0x4, UR10 ;  /* 0x00000004080a08a5 */ /* 0x004fe6000f8e020a */
[----:B------:R-:W2:Y:S03]  /*3ea0*/  @!UP0 LDCU UR8, c[0x0][0x880] ;  /* 0x00011000ff0887ac */ /* 0x000ea60008000800 */
[----:B------:R-:W-:Y:S01]  /*3eb0*/  IMAD.U32 R10, RZ, RZ, UR10 ;  /* 0x0000000aff0a7e24 */ /* 0x000fe2000f8e00ff */
[----:B------:R-:W-:Y:S05]  /*3ec0*/  MOV R11, UR11 ;  /* 0x0000000b000b7c02 */ /* 0x000fea0008000f00 */
[----:B-----5:R3:W5:Y:S02]  /*3ed0*/  @P0 LDG.E R82, desc[UR46][R10.64] ;  /* 0x0000002e0a520981 */ /* 0x020764000c1e1900 */
[----:B--23--:R-:W-:Y:S07]  /*3ee0*/  @!P0 IMAD.U32 R82, RZ, RZ, UR8 ;  /* 0x00000008ff528e24 */ /* 0x00cfee000f8e00ff */
.L_x_70:
[----:B-----5:R-:W-:Y:S01]  /*3ef0*/  @!P2 ISETP.EQ.AND P0, PT, R82, RZ, PT ;  /* 0x000000ff5200a20c */ /* 0x020fe20003f02270 */
[----:B------:R-:W-:Y:S01]  /*3f00*/  @!UPT UIADD3 URZ, UPT, UPT, URZ, URZ, URZ ;  /* 0x000000fffffff290 */ /* 0x000fe2000fffe0ff */
[----:B------:R-:W-:Y:S11]  /*3f10*/  @!P2 BRA `(.L_x_71) ;  /* 0x000000000014a947 */ /* 0x000ff60003800000 */
[----:B------:R-:W-:Y:S02]  /*3f20*/  LOP3.LUT P2, RZ, R151, 0xff, RZ, 0xc0, !PT ;  /* 0x000000ff97ff7812 */ /* 0x000fe4000784c0ff */
[----:B------:R-:W-:Y:S04]  /*3f30*/  PLOP3.LUT P0, PT, PT, PT, UP0, 0x80, 0x8 ;  /* 0x000000000008781c */ /* 0x000fe80003f0f008 */
[----:B------:R-:W-:Y:S07]  /*3f40*/  PLOP3.LUT P0, PT, P0, PT, PT, 0x8, 0x80 ;  /* 0x000000000080781c */ /* 0x000fee000070e170 */
[----:B------:R-:W-:Y:S11]  /*3f50*/  @P2 ISETP.EQ.AND P0, PT, R82, RZ, PT ;  /* 0x000000ff5200220c */ /* 0x000ff60003f02270 */
[----:B------:R-:W-:Y:S02]  /*3f60*/  @!UPT UIADD3 URZ, UPT, UPT, URZ, URZ, URZ ;  /* 0x000000fffffff290 */ /* 0x000fe4000fffe0ff */
.L_x_71:
[----:B------:R-:W3:Y:S01]  /*3f70*/  SYNCS.PHASECHK.TRANS64.TRYWAIT P2, [UR7+0x30], R12 ;  /* 0x0000300cff0075a7 */ /* 0x000ee20008041107 */
[----:B------:R-:W-:Y:S04]  /*3f80*/  ELECT P4, URZ, PT ;  /* 0x0000000000ff782f */ /* 0x000fe80003880000 */
[----:B------:R-:W-:Y:S11]  /*3f90*/  PLOP3.LUT P4, PT, P0, P4, PT, 0xf2, 0x2f ;  /* 0x00000000002f781c */ /* 0x000ff60000789e72 */
[----:B------:R-:W-:Y:S02]  /*3fa0*/  @!UPT UIADD3 URZ, UPT, UPT, URZ, URZ, URZ ;  /* 0x000000fffffff290 */ /* 0x000fe4000fffe0ff */
[----:B-1----:R-:W-:Y:S05]  /*3fb0*/  @!P4 IADD3 R21, P0, PT, R32, 0x580, RZ ;  /* 0x000005802015c810 */ /* 0x002fea0007f1e0ff */
[----:B------:R-:W-:Y:S01]  /*3fc0*/  @!P4 IMAD.X R20, RZ, RZ, R33, P0 ;  /* 0x000000ffff14c224 */ /* 0x000fe200000e0621 */
[----:B---3--:R-:W-:Y:S07]  /*3fd0*/  @!P2 BRA `(.L_x_72) ;  /* 0x000000480004a947 */ /* 0x008fee0003800000 */
.L_x_129:
[----:B------:R-:W3:Y:S01]  /*3fe0*/  LDC.64 R14, c[0x0][0xb10] ;  /* 0x0002c400ff0e7b82 */ /* 0x000ee20000000a00 */
[----:B------:R-:W-:Y:S01]  /*3ff0*/  @!P4 R2UR UR8, R20 ;  /* 0x000000001408c2ca */ /* 0x000fe200000e0000 */
[----:B------:R-:W-:Y:S01]  /*4000*/  VOTEU.ALL UP1, P4 ;  /* 0x0000000000ff7886 */ /* 0x000fe20002020000 */
[----:B------:R-:W-:Y:S01]  /*4010*/  @!P4 R2UR UR9, R21 ;  /* 0x000000001509c2ca */ /* 0x000fe200000e0000 */
[----:B------:R-:W-:Y:S01]  /*4020*/  UMOV UR10, 0x0 ;  /* 0x00000000000a7882 */ /* 0x000fe20000000000 */
[----:B------:R-:W-:Y:S03]  /*4030*/  UMOV UR11, 0x10000000 ;  /* 0x10000000000b7882 */ /* 0x000fe60000000000 */
[----:B------:R-:W5:Y:S01]  /*4040*/  LDC.64 R10, c[0x0][0xb18] ;  /* 0x0002c600ff0a7b82 */ /* 0x000f620000000a00 */
[----:B------:R-:W-:Y:S01]  /*4050*/  @!UP1 UIADD3 UR16, UPT, UPT, UR7, 0x200, URZ ;  /* 0x0000020007109890 */ /* 0x000fe2000fffe0ff */
[----:B------:R-:W-:Y:S01]  /*4060*/  @P3 SHF.R.U32.HI R28, RZ, 0x10, R25 ;  /* 0x00000010ff1c3819 */ /* 0x000fe20000011619 */
[----:B------:R-:W-:Y:S01]  /*4070*/  VOTEU.ALL UP1, P4 ;  /* 0x0000000000ff7886 */ /* 0x000fe20002020000 */
[----:B------:R-:W-:Y:S01]  /*4080*/  UMOV UR20, UR36 ;  /* 0x0000002400147c82 */ /* 0x000fe20008000000 */
[----:B------:R-:W-:Y:S03]  /*4090*/  VIADD R30, R30, 0x1 ;  /* 0x000000011e1e7836 */ /* 0x000fe60000000000 */
[----:B--2---:R-:W2:Y:S01]  /*40a0*/  @!P1 LDC R0, c[0x0][0xb20] ;  /* 0x0002c800ff009b82 */ /* 0x004ea20000000800 */
[----:B------:R-:W-:Y:S01]  /*40b0*/  IMAD.U32 R21, RZ, RZ, UR8 ;  /* 0x00000008ff157e24 */ /* 0x000fe2000f8e00ff */
[----:B------:R-:W-:Y:S06]  /*40c0*/  UPRMT UR8, UR37, 0x654, UR17 ;  /* 0x0000065425087896 */ /* 0x000fec0008000011 */
[----:B-1----:R-:W1:Y:S01]  /*40d0*/  @!P1 LDC R3, c[0x0][0xb0c] ;  /* 0x0002c300ff039b82 */ /* 0x002e620000000800 */
[----:B------:R-:W-:Y:S01]  /*40e0*/  IMAD.U32 R20, RZ, RZ, UR9 ;  /* 0x00000009ff147e24 */ /* 0x000fe2000f8e00ff */
[----:B------:R-:W-:Y:S04]  /*40f0*/  @!P4 R2UR UR15, R21 ;  /* 0x00000000150fc2ca */ /* 0x000fe800000e0000 */
[----:B------:R-:W-:Y:S01]  /*4100*/  @!P4 R2UR UR14, R20 ;  /* 0x00000000140ec2ca */ /* 0x000fe200000e0000 */
[----:B------:R-:W-:Y:S11]  /*4110*/  @!P4 IMAD.MOV.U32 R20, RZ, RZ, 0x2000 ;  /* 0x00002000ff14c424 */ /* 0x000ff600078e00ff */
[----:B------:R-:W-:Y:S01]  /*4120*/  @!UPT UIADD3 URZ, UPT, UPT, URZ, URZ, URZ ;  /* 0x000000fffffff290 */ /* 0x000fe2000fffe0ff */
[----:B------:R1:W-:Y:S01]  /*4130*/  @!UP1 UTMALDG.3D [UR16], [UR14], desc[UR10] ;  /* 0x00000a100e0095b4 */ /* 0x0003e20008011000 */
[----:B------:R1:W-:Y:S02]  /*4140*/  @!P4 SYNCS.ARRIVE.TRANS64.RED.A0TR RZ, [UR7+0x20], R20 ;  /* 0x00002014ffffc9a7 */ /* 0x0003e40008300407 */
[----:B-1----:R-:W-:Y:S01]  /*4150*/  @!P1 ISETP.NE.AND P2, PT, R3, 0x1, PT ;  /* 0x000000010300980c */ /* 0x002fe20003f45270 */
[C---:B---3--:R-:W-:Y:S01]  /*4160*/  @!P1 IMAD.HI.U32 R14, R13.reuse, R14, RZ ;  /* 0x0000000e0d0e9227 */ /* 0x048fe200078e00ff */
[----:B-----5:R-:W-:Y:S03]  /*4170*/  @!P1 ISETP.NE.AND P0, PT, R10, 0x1, PT ;  /* 0x000000010a00980c */ /* 0x020fe60003f05270 */
[C---:B------:R-:W-:Y:S01]  /*4180*/  @!P1 IMAD.HI.U32 R11, R8.reuse, R11, RZ ;  /* 0x0000000b080b9227 */ /* 0x040fe200078e00ff */
[----:B------:R-:W-:Y:S04]  /*4190*/  @!P1 SHF.R.U32.HI R14, RZ, R15, R14 ;  /* 0x0000000fff0e9219 */ /* 0x000fe8000001160e */
[----:B--2---:R-:W-:Y:S01]  /*41a0*/  @!P1 SHF.R.U32.HI R9, RZ, R0, R11 ;  /* 0x00000000ff099219 */ /* 0x004fe2000001160b */
[----:B------:R-:W-:Y:S01]  /*41b0*/  SYNCS.ARRIVE.TRANS64.RED.A1T0 RZ, [UR8], RZ ;  /* 0x000000ffffff79a7 */ /* 0x000fe20008100408 */
[----:B------:R-:W-:Y:S02]  /*41c0*/  @!P1 SEL R14, R13, R14, !P2 ;  /* 0x0000000e0d0e9207 */ /* 0x000fe40005000000 */
[----:B------:R-:W-:Y:S01]  /*41d0*/  @!P1 SEL R9, R8, R9, !P0 ;  /* 0x0000000908099207 */ /* 0x000fe20004000000 */
[----:B------:R-:W1:Y:S04]  /*41e0*/  SYNCS.PHASECHK.TRANS64.TRYWAIT P5, [UR7+0x38], R12 ;  /* 0x0000380cff0075a7 */ /* 0x000e6800080a1107 */
[----:B------:R-:W-:Y:S02]  /*41f0*/  @!P1 IMAD.IADD R0, R9, 0x1, -R14 ;  /* 0x0000000109009824 */ /* 0x000fe400078e0a0e */
[----:B------:R-:W-:Y:S02]  /*4200*/  @!P1 IMAD.IADD R9, R14, 0x1, -R9 ;  /* 0x000000010e099824 */ /* 0x000fe400078e0a09 */
[----:B------:R-:W-:Y:S02]  /*4210*/  @!P1 IMAD R13, R0, R3, R13 ;  /* 0x00000003000d9224 */ /* 0x000fe400078e020d */
[----:B------:R-:W-:Y:S01]  /*4220*/  @!P1 IMAD R8, R9, R10, R8 ;  /* 0x0000000a09089224 */ /* 0x000fe200078e0208 */
[----:B-1----:R-:W-:Y:S06]  /*4230*/  @!P5 BRA `(.L_x_73) ;  /* 0x000000440084d947 */ /* 0x002fec0003800000 */
.L_x_131:
[----:B-1----:R-:W-:Y:S01]  /*4240*/  @!P4 IADD3 R3, P0, PT, R32, 0x580, RZ ;  /* 0x000005802003c810 */ /* 0x002fe20007f1e0ff */
[----:B------:R-:W-:Y:S01]  /*4250*/  VOTEU.ALL UP1, P4 ;  /* 0x0000000000ff7886 */ /* 0x000fe20002020000 */
[----:B------:R-:W-:Y:S01]  /*4260*/  UMOV UR20, 0x0 ;  /* 0x0000000000147882 */ /* 0x000fe20000000000 */
[----:B------:R-:W-:Y:S01]  /*4270*/  UMOV UR21, 0x10000000 ;  /* 0x1000000000157882 */ /* 0x000fe20000000000 */
[----:B------:R-:W-:Y:S01]  /*4280*/  @!P4 R2UR UR9, R3 ;  /* 0x000000000309c2ca */ /* 0x000fe200000e0000 */
[----:B------:R-:W-:Y:S01]  /*4290*/  @!P4 IMAD.X R0, RZ, RZ, R33, P0 ;  /* 0x000000ffff00c224 */ /* 0x000fe200000e0621 */
[----:B------:R-:W-:Y:S01]  /*42a0*/  @!UP1 UIADD3 UR10, UPT, UPT, UR18, 0x40, URZ ;  /* 0x00000040120a9890 */ /* 0x000fe2000fffe0ff */
[----:B------:R-:W-:Y:S01]  /*42b0*/  ISETP.NE.AND P0, PT, R30, 0x2, PT ;  /* 0x000000021e00780c */ /* 0x000fe20003f05270 */
[----:B------:R-:W-:Y:S01]  /*42c0*/  UMOV UR11, UR19 ;  /* 0x00000013000b7c82 */ /* 0x000fe20008000000 */
[----:B------:R-:W-:Y:S01]  /*42d0*/  UMOV UR12, UR36 ;  /* 0x00000024000c7c82 */ /* 0x000fe20008000000 */
[----:B------:R-:W-:Y:S01]  /*42e0*/  @!P4 R2UR UR8, R0 ;  /* 0x000000000008c2ca */ /* 0x000fe200000e0000 */
[----:B------:R-:W-:Y:S01]  /*42f0*/  IMAD.IADD R20, R8, 0x1, R150 ;  /* 0x0000000108147824 */ /* 0x000fe200078e0296 */
[----:B------:R-:W-:Y:S01]  /*4300*/  @P3 R2UR UR36, R28 ;  /* 0x000000001c2432ca */ /* 0x000fe200000e0000 */
[----:B------:R-:W-:Y:S01]  /*4310*/  IMAD.IADD R21, R13, 0x1, R152 ;  /* 0x000000010d157824 */ /* 0x000fe200078e0298 */
[----:B------:R-:W-:Y:S02]  /*4320*/  SEL R0, RZ, 0x1, P0 ;  /* 0x00000001ff007807 */ /* 0x000fe40000000000 */
[----:B------:R-:W-:Y:S01]  /*4330*/  LOP3.LUT R31, R31, 0x1, RZ, 0x3c, !PT ;  /* 0x000000011f1f7812 */ /* 0x000fe200078e3cff */
[----:B------:R-:W-:Y:S01]  /*4340*/  IMAD.U32 R10, RZ, RZ, UR9 ;  /* 0x00000009ff0a7e24 */ /* 0x000fe2000f8e00ff */
[----:B------:R-:W-:Y:S01]  /*4350*/  @!UP1 UIADD3 UR9, UPT, UPT, UR7, 0x28, URZ ;  /* 0x0000002807099890 */ /* 0x000fe2000fffe0ff */
[----:B------:R-:W-:Y:S02]  /*4360*/  LOP3.LUT R29, R29, R0, RZ, 0x3c, !PT ;  /* 0x000000001d1d7212 */ /* 0x000fe400078e3cff */
[----:B------:R-:W-:Y:S02]  /*4370*/  SEL R30, R30, RZ, P0 ;  /* 0x000000ff1e1e7207 */ /* 0x000fe40000000000 */
[----:B------:R-:W-:Y:S01]  /*4380*/  IMAD.U32 R11, RZ, RZ, UR8 ;  /* 0x00000008ff0b7e24 */ /* 0x000fe2000f8e00ff */
[----:B------:R-:W-:Y:S01]  /*4390*/  @!P4 R2UR UR14, R10 ;  /* 0x000000000a0ec2ca */ /* 0x000fe200000e0000 */
[----:B------:R-:W-:Y:S01]  /*43a0*/  @!UP1 UIADD3 UR8, UPT, UPT, UR7, 0x2200, URZ ;  /* 0x0000220007089890 */ /* 0x000fe2000fffe0ff */
[----:B------:R-:W-:Y:S02]  /*43b0*/  VOTEU.ALL UP1, P4 ;  /* 0x0000000000ff7886 */ /* 0x000fe40002020000 */
[----:B------:R-:W-:Y:S11]  /*43c0*/  @!P4 R2UR UR15, R11 ;  /* 0x000000000b0fc2ca */ /* 0x000ff600000e0000 */
[----:B------:R-:W-:Y:S02]  /*43d0*/  @!UPT UIADD3 URZ, UPT, UPT, URZ, URZ, URZ ;  /* 0x000000fffffff290 */ /* 0x000fe4000fffe0ff */
[----:B------:R2:W-:Y:S01]  /*43e0*/  @!UP1 UTMALDG.3D [UR8], [UR14], desc[UR20] ;  /* 0x000014080e0095b4 */ /* 0x0005e20008011000 */
[----:B------:R2:W-:Y:S01]  /*43f0*/  @!P4 SYNCS.ARRIVE.TRANS64.RED.A0TR RZ, [UR7+0x28], R23 ;  /* 0x00002817ffffc9a7 */ /* 0x0005e20008300407 */
[----:B------:R-:W-:Y:S01]  /*4400*/  UPLOP3.LUT UP1, UPT, UPT, UPT, UPT, 0x80, 0x8 ;  /* 0x000000000008789c */ /* 0x000fe20003f2f070 */
[----:B------:R-:W-:Y:S01]  /*4410*/  SYNCS.ARRIVE.TRANS64.RED.A1T0 RZ, [UR13], RZ ;  /* 0x000000ffffff79a7 */ /* 0x000fe2000810040d */
[----:B------:R-:W-:Y:S09]  /*4420*/  @P3 BRA `(.L_x_74) ;  /* 0xfffffff400503947 */ /* 0x000ff2000383ffff */
[----:B------:R-:W-:-:S04]  /*4430*/  SHF.L.U32 R3, R31, 0x1f, RZ ;  /* 0x0000001f1f037819 */ /* 0x000fc800000006ff */
[----:B------:R-:W1:Y:S02]  /*4440*/  SYNCS.PHASECHK.TRANS64.TRYWAIT P0, [UR7+0x30], R3 ;  /* 0x00003003ff0075a7 */ /* 0x000e640008001107 */
[----:B-1----:R-:W-:Y:S05]  /*4450*/  @!P0 BRA `(.L_x_75) ;  /* 0x0000004400148947 */ /* 0x002fea0003800000 */
.L_x_133:
[----:B-1----:R-:W-:-:S07]  /*4460*/  MOV R0, UR7 ;  /* 0x0000000700007c02 */ /* 0x002fce0008000f00 */
.L_x_76:
[----:B-1----:R-:W-:-:S04]  /*4470*/  SHF.L.U32 R3, R31, 0x1f, RZ ;  /* 0x0000001f1f037819 */ /* 0x002fc800000006ff */
[----:B------:R1:W3:Y:S03]  /*4480*/  SYNCS.PHASECHK.TRANS64.TRYWAIT P0, [R0+URZ+0x38], R3 ;  /* 0x00003803000075a7 */ /* 0x0002e600080011ff */
[----:B---3--:R-:W-:Y:S05]  /*4490*/  @!P0 NANOSLEEP.SYNCS 0x989680 ;  /* 0x009896800000895d */ /* 0x008fea0003900000 */
[----:B------:R-:W3:Y:S02]  /*44a0*/  @!P0 SYNCS.PHASECHK.TRANS64 P0, [R0+URZ+0x38], R3 ;  /* 0x00003803000085a7 */ /* 0x000ee400080010ff */
[----:B--23--:R-:W-:Y:S05]  /*44b0*/  @P0 EXIT ;  /* 0x000000000000094d */ /* 0x00cfea0003800000 */
[----:B------:R-:W-:Y:S05]  /*44c0*/  BRA `(.L_x_76) ;  /* 0xfffffffc00e87947 */ /* 0x000fea000383ffff */
.L_x_65:
[----:B------:R-:W-:-:S06]  /*44d0*/  UISETP.GE.AND UP1, UPT, UR8, 0x4, UPT ;  /* 0x000000040800788c */ /* 0x000fcc000bf26270 */
[----:B------:R-:W-:-:S13]  /*44e0*/  PLOP3.LUT P0, PT, PT, PT, UP1, 0x80, 0x8 ;  /* 0x000000000008781c */ /* 0x000fda0003f0f018 */
[----:B------:R-:W-:Y:S05]  /*44f0*/  @!P0 EXIT ;  /* 0x000000000000894d */ /* 0x000fea0003800000 */
[----:B------:R-:W-:Y:S01]  /*4500*/  BAR.SYNC.DEFER_BLOCKING 0x6, 0xa0 ;  /* 0x0182800000007b1d */ /* 0x000fe20000010000 */
[C---:B------:R-:W-:Y:S01]  /*4510*/  IMAD.U32 R79, R167.reuse, 0x10000, RZ ;  /* 0x00010000a74f7824 */ /* 0x040fe200078e00ff */
[C---:B------:R-:W-:Y:S01]  /*4520*/  R2P PR, R167.reuse, 0x6 ;  /* 0x00000006a7007804 */ /* 0x040fe20000000000 */
[----:B------:R-:W-:Y:S01]  /*4530*/  IMAD.SHL.U32 R2, R167, 0x40, RZ ;  /* 0x00000040a7027824 */ /* 0x000fe200078e00ff */
[----:B------:R-:W-:Y:S01]  /*4540*/  CS2R R160, SRZ ;  /* 0x0000000000a07805 */ /* 0x000fe2000001ff00 */
[----:B------:R-:W-:Y:S01]  /*4550*/  IMAD.MOV.U32 R164, RZ, RZ, 0x20 ;  /* 0x00000020ffa47424 */ /* 0x000fe200078e00ff */
[----:B------:R-:W-:Y:S02]  /*4560*/  UMOV UR49, 0x400 ;  /* 0x0000040000317882 */ /* 0x000fe40000000000 */
[----:B------:R-:W1:Y:S01]  /*4570*/  LDC R157, c[0x0][0x370] ;  /* 0x0000dc00ff9d7b82 */ /* 0x000e620000000800 */
[----:B------:R-:W-:Y:S01]  /*4580*/  ULEA UR49, UR37, UR49, 0x18 ;  /* 0x0000003125317291 */ /* 0x000fe2000f8ec0ff */
[----:B------:R-:W-:Y:S01]  /*4590*/  LOP3.LUT R79, R79, 0x600000, RZ, 0xc0, !PT ;  /* 0x006000004f4f7812 */ /* 0x000fe200078ec0ff */
[----:B------:R-:W-:Y:S01]  /*45a0*/  IMAD.SHL.U32 R153, R167, 0x8, RZ ;  /* 0x00000008a7997824 */ /* 0x000fe200078e00ff */
[----:B------:R-:W-:Y:S01]  /*45b0*/  LOP3.LUT R4, R2, 0x180, RZ, 0xc0, !PT ;  /* 0x0000018002047812 */ /* 0x000fe200078ec0ff */
[----:B------:R-:W-:Y:S01]  /*45c0*/  IMAD.MOV.U32 R165, RZ, RZ, 0x10 ;  /* 0x00000010ffa57424 */ /* 0x000fe200078e00ff */
[----:B------:R-:W-:Y:S01]  /*45d0*/  SEL R164, R164, 0xffffffe0, !P2 ;  /* 0xffffffe0a4a47807 */ /* 0x000fe20005000000 */
[----:B------:R-:W-:Y:S01]  /*45e0*/  UIADD3 UR4, UPT, UPT, UR49, 0x4200, URZ ;  /* 0x0000420031047890 */ /* 0x000fe2000fffe0ff */
[----:B------:R-:W2:Y:S01]  /*45f0*/  LDC R74, c[0x0][0xb0c] ;  /* 0x0002c300ff4a7b82 */ /* 0x000ea20000000800 */
[----:B------:R-:W-:Y:S01]  /*4600*/  LOP3.LUT R153, R4, 0x30, R153, 0xf8, !PT ;  /* 0x0000003004997812 */ /* 0x000fe200078ef899 */
[----:B------:R-:W-:Y:S01]  /*4610*/  IMAD.MOV.U32 R76, RZ, RZ, RZ ;  /* 0x000000ffff4c7224 */ /* 0x000fe200078e00ff */
[----:B------:R-:W-:Y:S01]  /*4620*/  SEL R165, R165, 0xfffffff0, !P1 ;  /* 0xfffffff0a5a57807 */ /* 0x000fe20004800000 */
[----:B------:R-:W-:Y:S01]  /*4630*/  IMAD.MOV.U32 R162, RZ, RZ, RZ ;  /* 0x000000ffffa27224 */ /* 0x000fe200078e00ff */
[----:B------:R-:W-:Y:S01]  /*4640*/  LOP3.LUT R153, R153, 0x1e40, R2, 0xf8, !PT ;  /* 0x00001e4099997812 */ /* 0x000fe200078ef802 */
[----:B------:R-:W-:Y:S01]  /*4650*/  IMAD.MOV.U32 R169, RZ, RZ, RZ ;  /* 0x000000ffffa97224 */ /* 0x000fe200078e00ff */
[----:B------:R-:W-:Y:S01]  /*4660*/  LOP3.LUT R167, R167, 0x60, RZ, 0xc0, !PT ;  /* 0x00000060a7a77812 */ /* 0x000fe200078ec0ff */
[----:B------:R-:W4:Y:S01]  /*4670*/  LDC R155, c[0x0][0xb20] ;  /* 0x0002c800ff9b7b82 */ /* 0x000f220000000800 */
[----:B------:R-:W3:Y:S01]  /*4680*/  LDS R0, [UR49+0x100] ;  /* 0x00010031ff007984 */ /* 0x000ee20008000800 */
[----:B------:R-:W-:Y:S01]  /*4690*/  IMAD.MOV.U32 R159, RZ, RZ, RZ ;  /* 0x000000ffff9f7224 */ /* 0x000fe200078e00ff */
[----:B------:R-:W1:Y:S01]  /*46a0*/  LDCU.64 UR52, c[0x0][0x348] ;  /* 0x00006900ff3477ac */ /* 0x000e620008000a00 */
[----:B------:R-:W-:Y:S01]  /*46b0*/  IMAD.U32 R166, RZ, RZ, UR4 ;  /* 0x00000004ffa67e24 */ /* 0x000fe2000f8e00ff */
[----:B------:R-:W1:Y:S03]  /*46c0*/  LDCU.64 UR38, c[0x0][0x888] ;  /* 0x00011100ff2677ac */ /* 0x000e660008000a00 */
[----:B------:R-:W1:Y:S01]  /*46d0*/  LDC R73, c[0x0][0xb30] ;  /* 0x0002cc00ff497b82 */ /* 0x000e620000000800 */
[----:B------:R-:W1:Y:S01]  /*46e0*/  LDCU.64 UR44, c[0x0][0x890] ;  /* 0x00011200ff2c77ac */ /* 0x000e620008000a00 */
[----:B------:R-:W-:-:S06]  /*46f0*/  UIADD3 UR48, UPT, UPT, UR49, 0x200, URZ ;  /* 0x0000020031307890 */ /* 0x000fcc000fffe0ff */
[----:B------:R-:W1:Y:S08]  /*4700*/  LDC.64 R148, c[0x0][0xb10] ;  /* 0x0002c400ff947b82 */ /* 0x000e700000000a00 */
[----:B------:R-:W1:Y:S08]  /*4710*/  LDC.64 R70, c[0x0][0xb18] ;  /* 0x0002c600ff467b82 */ /* 0x000e700000000a00 */
[----:B------:R-:W1:Y:S08]  /*4720*/  LDC.64 R68, c[0x0][0xb28] ;  /* 0x0002ca00ff447b82 */ /* 0x000e700000000a00 */
[----:B------:R-:W1:Y:S01]  /*4730*/  LDC.64 R146, c[0x0][0x8b0] ;  /* 0x00022c00ff927b82 */ /* 0x000e620000000a00 */
[----:B---3--:R-:W-:Y:S01]  /*4740*/  IMAD.IADD R79, R0, 0x1, R79 ;  /* 0x00000001004f7824 */ /* 0x008fe200078e024f */
[----:B------:R-:W-:-:S04]  /*4750*/  SHF.R.S32.HI R0, RZ, 0x4, R164 ;  /* 0x00000004ff007819 */ /* 0x000fc800000114a4 */
[----:B------:R-:W-:Y:S02]  /*4760*/  LEA.HI.SX32 R163, R165, R0, 0x1c ;  /* 0x00000000a5a37211 */ /* 0x000fe400078fe2ff */
[----:B------:R-:W3:Y:S08]  /*4770*/  LDC.64 R144, c[0x0][0x8a8] ;  /* 0x00022a00ff907b82 */ /* 0x000ef00000000a00 */
[----:B--2-4-:R-:W1:Y:S02]  /*4780*/  LDC R156, c[0x0][0x374] ;  /* 0x0000dd00ff9c7b82 */ /* 0x014e640000000800 */
.L_x_102:
[----:B------:R-:W-:Y:S02]  /*4790*/  LEA R0, R169, UR49, 0x3 ;  /* 0x00000031a9007c11 */ /* 0x000fe4000f8e18ff */
[----:B------:R-:W-:Y:S02]  /*47a0*/  SHF.L.U32 R3, R161, 0x1f, RZ ;  /* 0x0000001fa1037819 */ /* 0x000fe400000006ff */
[----:B-1----:R-:W-:Y:S02]  /*47b0*/  LEA R16, R169, UR49, 0x4 ;  /* 0x00000031a9107c11 */ /* 0x002fe4000f8e20ff */
[----:B------:R-:W2:Y:S02]  /*47c0*/  SYNCS.PHASECHK.TRANS64.TRYWAIT P0, [R0+URZ+0x50], R3 ;  /* 0x00005003000075a7 */ /* 0x000ea400080011ff */
[----:B--2---:R-:W-:Y:S05]  /*47d0*/  @!P0 BRA `(.L_x_77) ;  /* 0x00000040004c8947 */ /* 0x004fea0003800000 */
.L_x_134:
[----:B------:R-:W4:Y:S01]  /*47e0*/  LDC.64 R12, c[0x0][0xb10] ;  /* 0x0002c400ff0c7b82 */ /* 0x000f220000000a00 */
[----:B------:R-:W3:Y:S01]  /*47f0*/  LDS.128 R16, [R16+0xe0] ;  /* 0x0000e00010107984 */ /* 0x000ee20000000c00 */
[----:B-1----:R-:W-:Y:S01]  /*4800*/  ISETP.NE.AND P1, PT, R73, 0x1, PT ;  /* 0x000000014900780c */ /* 0x002fe20003f25270 */
[----:B--2---:R-:W-:Y:S01]  /*4810*/  VIADD R0, R0, 0x60 ;  /* 0x0000006000007836 */ /* 0x004fe20000000000 */
[----:B------:R-:W-:Y:S04]  /*4820*/  ISETP.GE.AND P0, PT, R72, 0x1, PT ;  /* 0x000000014800780c */ /* 0x000fe80003f06270 */
[----:B------:R-:W1:Y:S01]  /*4830*/  LDC.64 R10, c[0x0][0xb18] ;  /* 0x0002c600ff0a7b82 */ /* 0x000e620000000a00 */
[----:B------:R-:W-:Y:S01]  /*4840*/  PRMT R0, RZ, 0x654, R0 ;  /* 0x00000654ff007816 */ /* 0x000fe20000000000 */
[----:B------:R-:W-:Y:S01]  /*4850*/  @!PT LDS RZ, [RZ] ;  /* 0x00000000fffff984 */ /* 0x000fe20000000800 */
[----:B------:R-:W-:Y:S01]  /*4860*/  @!PT LDS RZ, [RZ] ;  /* 0x00000000fffff984 */ /* 0x000fe20000000800 */
[----:B------:R-:W-:Y:S01]  /*4870*/  @!PT LDS RZ, [RZ] ;  /* 0x00000000fffff984 */ /* 0x000fe20000000800 */
[----:B------:R-:W-:Y:S01]  /*4880*/  @!PT LDS RZ, [RZ] ;  /* 0x00000000fffff984 */ /* 0x000fe20000000800 */
[----:B------:R2:W-:Y:S06]  /*4890*/  MEMBAR.ALL.CTA ;  /* 0x0000000000007992 */ /* 0x0005ec0000008000 */
[----:B--2---:R-:W2:Y:S01]  /*48a0*/  FENCE.VIEW.ASYNC.S ;  /* 0x00000000000073c6 */ /* 0x004ea20000000000 */
[----:B------:R-:W1:Y:S08]  /*48b0*/  @!P1 LDC R14, c[0x0][0xb20] ;  /* 0x0002c800ff0e9b82 */ /* 0x000e700000000800 */
[----:B------:R-:W1:Y:S01]  /*48c0*/  @!P1 LDC R9, c[0x0][0xb0c] ;  /* 0x0002c300ff099b82 */ /* 0x000e620000000800 */
[----:B--2---:R2:W-:Y:S01]  /*48d0*/  SYNCS.ARRIVE.TRANS64.RED.A1T0 RZ, [R0+URZ], RZ ;  /* 0x000000ff00ff79a7 */ /* 0x0045e200081004ff */
[----:B---3--:R-:W-:Y:S04]  /*48e0*/  LOP3.LUT P4, RZ, R18, 0x1, RZ, 0xc0, !PT ;  /* 0x0000000112ff7812 */ /* 0x008fe8000788c0ff */
[----:B------:R-:W-:Y:S09]  /*48f0*/  P2R R168, PR, RZ, 0x10 ;  /* 0x00000010ffa87803 */ /* 0x000ff20000000000 */
[----:B------:R-:W-:Y:S02]  /*4900*/  @P4 MOV R77, R16 ;  /* 0x00000010004d4202 */ /* 0x000fe40000000f00 */
[----:B------:R-:W-:Y:S01]  /*4910*/  @P4 LOP3.LUT R75, R17, 0xffff, RZ, 0xc0, !PT ;  /* 0x0000ffff114b4812 */ /* 0x000fe200078ec0ff */
[----:B--2-4-:R-:W-:Y:S06]  /*4920*/  @!P0 BRA `(.L_x_78) ;  /* 0x0000000000a48947 */ /* 0x014fec0003800000 */
[----:B------:R-:W-:Y:S01]  /*4930*/  IMAD.HI.U32 R24, R156, R71, RZ ;  /* 0x000000479c187227 */ /* 0x000fe200078e00ff */
[----:B------:R-:W-:Y:S02]  /*4940*/  ISETP.NE.AND P0, PT, R70, 0x1, PT ;  /* 0x000000014600780c */ /* 0x000fe40003f05270 */
[----:B------:R-:W-:Y:S01]  /*4950*/  ISETP.NE.AND P2, PT, R72, 0x1, PT ;  /* 0x000000014800780c */ /* 0x000fe20003f45270 */
[-C--:B------:R-:W-:Y:S01]  /*4960*/  IMAD.HI.U32 R22, R157, R148.reuse, RZ ;  /* 0x000000949d167227 */ /* 0x080fe200078e00ff */
[----:B------:R-:W-:Y:S02]  /*4970*/  SHF.R.U32.HI R23, RZ, R155, R24 ;  /* 0x0000009bff177219 */ /* 0x000fe40000011618 */
[----:B------:R-:W-:Y:S01]  /*4980*/  ISETP.NE.AND P3, PT, R74, 0x1, PT ;  /* 0x000000014a00780c */ /* 0x000fe20003f65270 */
[----:B------:R-:W-:Y:S01]  /*4990*/  IMAD.HI.U32 R28, R75, R71, RZ ;  /* 0x000000474b1c7227 */ /* 0x000fe200078e00ff */
[----:B------:R-:W-:Y:S02]  /*49a0*/  SHF.R.U32.HI R22, RZ, R149, R22 ;  /* 0x00000095ff167219 */ /* 0x000fe40000011616 */
[----:B------:R-:W-:Y:S01]  /*49b0*/  SEL R3, R156, R23, !P0 ;  /* 0x000000179c037207 */ /* 0x000fe20004000000 */
[----:B------:R-:W-:Y:S01]  /*49c0*/  IMAD.HI.U32 R26, R77, R148, RZ ;  /* 0x000000944d1a7227 */ /* 0x000fe200078e00ff */
[----:B------:R-:W-:Y:S03]  /*49d0*/  SEL R7, R157, R22, !P3 ;  /* 0x000000169d077207 */ /* 0x000fe60005800000 */
[-C--:B------:R-:W-:Y:S01]  /*49e0*/  IMAD.HI.U32 R22, R3, R68.reuse, RZ ;  /* 0x0000004403167227 */ /* 0x080fe200078e00ff */
[----:B------:R-:W-:Y:S03]  /*49f0*/  SHF.R.U32.HI R26, RZ, R149, R26 ;  /* 0x00000095ff1a7219 */ /* 0x000fe6000001161a */
[----:B------:R-:W-:Y:S01]  /*4a00*/  IMAD.HI.U32 R24, R7, R68, RZ ;  /* 0x0000004407187227 */ /* 0x000fe200078e00ff */
[----:B------:R-:W-:Y:S02]  /*4a10*/  @P2 SHF.R.U32.HI R3, RZ, R69, R22 ;  /* 0x00000045ff032219 */ /* 0x000fe40000011616 */
[----:B------:R-:W-:Y:S02]  /*4a20*/  SHF.R.U32.HI R22, RZ, R155, R28 ;  /* 0x0000009bff167219 */ /* 0x000fe4000001161c */
[----:B------:R-:W-:Y:S01]  /*4a30*/  @P2 SHF.R.U32.HI R7, RZ, R69, R24 ;  /* 0x00000045ff072219 */ /* 0x000fe20000011618 */
[C---:B------:R-:W-:Y:S01]  /*4a40*/  IMAD R2, R72.reuse, R3, RZ ;  /* 0x0000000348027224 */ /* 0x040fe200078e02ff */
[----:B------:R-:W-:Y:S02]  /*4a50*/  SEL R5, R75, R22, !P0 ;  /* 0x000000164b057207 */ /* 0x000fe40004000000 */
[----:B------:R-:W-:Y:S01]  /*4a60*/  SEL R3, R77, R26, !P3 ;  /* 0x0000001a4d037207 */ /* 0x000fe20005800000 */
[----:B------:R-:W-:Y:S01]  /*4a70*/  IMAD R4, R72, R7, RZ ;  /* 0x0000000748047224 */ /* 0x000fe200078e02ff */
[C---:B------:R-:W-:Y:S01]  /*4a80*/  ISETP.GE.AND P0, PT, R5.reuse, R2, PT ;  /* 0x000000020500720c */ /* 0x040fe20003f06270 */
[----:B------:R-:W-:Y:S03]  /*4a90*/  IMAD.HI.U32 R6, R5, R68, RZ ;  /* 0x0000004405067227 */ /* 0x000fe600078e00ff */
[----:B------:R-:W-:Y:S01]  /*4aa0*/  ISETP.GE.OR P0, PT, R3, R4, P0 ;  /* 0x000000040300720c */ /* 0x000fe20000706670 */
[----:B------:R-:W-:Y:S01]  /*4ab0*/  IMAD.MOV R4, RZ, RZ, -R3 ;  /* 0x000000ffff047224 */ /* 0x000fe200078e0a03 */
[-C--:B------:R-:W-:Y:S03]  /*4ac0*/  SHF.R.U32.HI R6, RZ, R69.reuse, R6 ;  /* 0x00000045ff067219 */ /* 0x080fe60000011606 */
[----:B------:R-:W-:Y:S01]  /*4ad0*/  IMAD R77, R74, R4, R77 ;  /* 0x000000044a4d7224 */ /* 0x000fe200078e024d */
[----:B------:R-:W-:Y:S05]  /*4ae0*/  SEL R15, R5, R6, !P2 ;  /* 0x00000006050f7207 */ /* 0x000fea0005000000 */
[----:B------:R-:W-:Y:S02]  /*4af0*/  IMAD.MOV R6, RZ, RZ, -R15 ;  /* 0x000000ffff067224 */ /* 0x000fe400078e0a0f */
[C---:B------:R-:W-:Y:S04]  /*4b00*/  @!P0 IMAD.HI.U32 R2, R3.reuse, R68, RZ ;  /* 0x0000004403028227 */ /* 0x040fe800078e00ff */
[----:B------:R-:W-:Y:S01]  /*4b10*/  IMAD R6, R72, R6, R5 ;  /* 0x0000000648067224 */ /* 0x000fe200078e0205 */
[----:B------:R-:W-:Y:S04]  /*4b20*/  @!P0 SHF.R.U32.HI R2, RZ, R69, R2 ;  /* 0x00000045ff028219 */ /* 0x000fe80000011602 */
[----:B------:R-:W-:Y:S02]  /*4b30*/  @!P0 SEL R0, R3, R2, !P2 ;  /* 0x0000000203008207 */ /* 0x000fe40005000000 */
[----:B------:R-:W-:Y:S02]  /*4b40*/  IADD3 R2, PT, PT, -R5, RZ, RZ ;  /* 0x000000ff05027210 */ /* 0x000fe40007ffe1ff */
[----:B------:R-:W-:Y:S01]  /*4b50*/  @!P0 IADD3 R8, PT, PT, R15, -R0, RZ ;  /* 0x800000000f088210 */ /* 0x000fe20007ffe0ff */
[----:B------:R-:W-:Y:S02]  /*4b60*/  @!P0 IMAD R0, R7, R6, R0 ;  /* 0x0000000607008224 */ /* 0x000fe400078e0200 */
[----:B------:R-:W-:Y:S02]  /*4b70*/  IMAD R75, R70, R2, R75 ;  /* 0x00000002464b7224 */ /* 0x000fe400078e024b */
[----:B------:R-:W-:Y:S02]  /*4b80*/  @!P0 IMAD R5, R8, R72, R3 ;  /* 0x0000004808058224 */ /* 0x000fe400078e0203 */
[----:B------:R-:W-:Y:S04]  /*4b90*/  @!P0 IMAD.MOV.U32 R3, RZ, RZ, R0 ;  /* 0x000000ffff038224 */ /* 0x000fe800078e0000 */
[----:B------:R-:W-:Y:S02]  /*4ba0*/  IMAD R77, R3, R74, R77 ;  /* 0x0000004a034d7224 */ /* 0x000fe400078e024d */
[----:B------:R-:W-:Y:S07]  /*4bb0*/  IMAD R75, R5, R70, R75 ;  /* 0x00000046054b7224 */ /* 0x000fee00078e024b */
.L_x_78:
[----:B-1----:R-:W-:Y:S01]  /*4bc0*/  @!P1 ISETP.NE.AND P0, PT, R10, 0x1, PT ;  /* 0x000000010a00980c */ /* 0x002fe20003f05270 */
[----:B------:R-:W-:Y:S01]  /*4bd0*/  @!P1 IMAD.HI.U32 R0, R77, R12, RZ ;  /* 0x0000000c4d009227 */ /* 0x000fe200078e00ff */
[----:B------:R-:W-:Y:S01]  /*4be0*/  @!P1 ISETP.NE.AND P2, PT, R9, 0x1, PT ;  /* 0x000000010900980c */ /* 0x000fe20003f45270 */
[----:B------:R-:W-:Y:S01]  /*4bf0*/  ULOP3.LUT UP0, URZ, UR48, 0x1b0, URZ, 0xc0, !UPT ;  /* 0x000001b030ff7892 */ /* 0x000fe2000f80c0ff */
[----:B------:R-:W-:Y:S01]  /*4c00*/  R2UR UR42, R21 ;  /* 0x00000000152a72ca */ /* 0x000fe200000e0000 */
[----:B------:R-:W-:Y:S01]  /*4c10*/  @!P1 IMAD.HI.U32 R3, R75, R11, RZ ;  /* 0x0000000b4b039227 */ /* 0x000fe200078e00ff */
[----:B------:R-:W-:Y:S02]  /*4c20*/  @!P1 SHF.R.U32.HI R0, RZ, R13, R0 ;  /* 0x0000000dff009219 */ /* 0x000fe40000011600 */
[----:B------:R-:W-:Y:S01]  /*4c30*/  R2UR UR41, R20 ;  /* 0x00000000142972ca */ /* 0x000fe200000e0000 */
[----:B------:R-:W-:Y:S01]  /*4c40*/  VIADD R169, R169, 0x1 ;  /* 0x00000001a9a97836 */ /* 0x000fe20000000000 */
[----:B------:R-:W-:Y:S02]  /*4c50*/  @!P1 SHF.R.U32.HI R2, RZ, R14, R3 ;  /* 0x0000000eff029219 */ /* 0x000fe40000011603 */
[----:B------:R-:W-:Y:S02]  /*4c60*/  @!P1 SEL R3, R77, R0, !P2 ;  /* 0x000000004d039207 */ /* 0x000fe40005000000 */
[----:B------:R-:W-:Y:S02]  /*4c70*/  @!P1 SEL R2, R75, R2, !P0 ;  /* 0x000000024b029207 */ /* 0x000fe40004000000 */
[----:B------:R-:W-:Y:S01]  /*4c80*/  @P4 SHF.R.U32.HI R158, RZ, 0x10, R17 ;  /* 0x00000010ff9e4819 */ /* 0x000fe20000011611 */
[----:B------:R-:W-:Y:S02]  /*4c90*/  USHF.L.U32 UR42, UR42, 0x7, URZ ;  /* 0x000000072a2a7899 */ /* 0x000fe400080006ff */
[----:B------:R-:W-:Y:S02]  /*4ca0*/  @!P1 IMAD.IADD R0, R2, 0x1, -R3 ;  /* 0x0000000102009824 */ /* 0x000fe400078e0a03 */
[----:B------:R-:W-:Y:S01]  /*4cb0*/  @!P1 IMAD.IADD R2, R3, 0x1, -R2 ;  /* 0x0000000103029824 */ /* 0x000fe200078e0a02 */
[----:B------:R-:W-:Y:S01]  /*4cc0*/  USHF.L.U32 UR41, UR41, 0x7, URZ ;  /* 0x0000000729297899 */ /* 0x000fe200080006ff */
[----:B------:R-:W-:Y:S02]  /*4cd0*/  @!P1 IMAD R77, R0, R9, R77 ;  /* 0x00000009004d9224 */ /* 0x000fe400078e024d */
[----:B------:R-:W-:Y:S01]  /*4ce0*/  @!P1 IMAD R75, R2, R10, R75 ;  /* 0x0000000a024b9224 */ /* 0x000fe200078e024b */
[----:B------:R-:W-:Y:S08]  /*4cf0*/  BRA.U !UP0, `(.L_x_79) ;  /* 0x0000000108407547 */ /* 0x000ff0000b800000 */
[----:B------:R-:W1:Y:S01]  /*4d00*/  LDCU.64 UR8, c[0x4][0x80] ;  /* 0x01001000ff0877ac */ /* 0x000e620008000a00 */
[----:B------:R-:W-:Y:S01]  /*4d10*/  MOV R3, 0x0 ;  /* 0x0000000000037802 */ /* 0x000fe20000000f00 */
[----:B------:R-:W-:Y:S02]  /*4d20*/  HFMA2 R12, -RZ, RZ, 0, 5.9604644775390625e-08 ;  /* 0x00000001ff0c7431 */ /* 0x000fe400000001ff */
[----:B------:R-:W-:Y:S02]  /*4d30*/  IMAD.MOV.U32 R8, RZ, RZ, 0x70 ;  /* 0x00000070ff087424 */ /* 0x000fe400078e00ff */
[----:B------:R-:W-:Y:S01]  /*4d40*/  IMAD.MOV.U32 R13, RZ, RZ, RZ ;  /* 0x000000ffff0d7224 */ /* 0x000fe200078e00ff */
[----:B------:R-:W2:Y:S01]  /*4d50*/  LDCU.64 UR6, c[0x4][0x88] ;  /* 0x01001100ff0677ac */ /* 0x000ea20008000a00 */
[----:B------:R-:W3:Y:S01]  /*4d60*/  LDC.64 R2, c[0x4][R3] ;  /* 0x0100000003027b82 */ /* 0x000ee20000000a00 */
[----:B------:R-:W4:Y:S01]  /*4d70*/  LDCU.64 UR4, c[0x4][0x8] ;  /* 0x01000100ff0477ac */ /* 0x000f220008000a00 */
[----:B-1----:R-:W-:Y:S01]  /*4d80*/  MOV R5, UR9 ;  /* 0x0000000900057c02 */ /* 0x002fe20008000f00 */
[----:B------:R-:W-:Y:S01]  /*4d90*/  IMAD.U32 R4, RZ, RZ, UR8 ;  /* 0x00000008ff047e24 */ /* 0x000fe2000f8e00ff */
[----:B--2---:R-:W-:Y:S01]  /*4da0*/  MOV R7, UR7 ;  /* 0x0000000700077c02 */ /* 0x004fe20008000f00 */
[----:B------:R-:W-:Y:S01]  /*4db0*/  IMAD.U32 R6, RZ, RZ, UR6 ;  /* 0x00000006ff067e24 */ /* 0x000fe2000f8e00ff */
[----:B----4-:R-:W-:Y:S01]  /*4dc0*/  MOV R11, UR5 ;  /* 0x00000005000b7c02 */ /* 0x010fe20008000f00 */
[----:B------:R-:W-:Y:S02]  /*4dd0*/  IMAD.U32 R10, RZ, RZ, UR4 ;  /* 0x00000004ff0a7e24 */ /* 0x000fe4000f8e00ff */
[----:B------:R-:W-:Y:S07]  /*4de0*/  LEPC R20, `(.L_x_79) ;  /* 0x000000001014794e */ /* 0x000fee0000000000 */
[----:B---3-5:R-:W-:Y:S05]  /*4df0*/  CALL.ABS.NOINC R2 ;  /* 0x0000000002007343 */ /* 0x028fea0003c00000 */
.L_x_79:
[----:B------:R-:W-:Y:S01]  /*4e00*/  LOP3.LUT P0, RZ, R166, 0x1b0, RZ, 0xc0, !PT ;  /* 0x000001b0a6ff7812 */ /* 0x000fe2000780c0ff */
[----:B------:R-:W-:Y:S11]  /*4e10*/  BSSY.RECONVERGENT B6, `(.L_x_80) ;  /* 0x0000013000067945 */ /* 0x000ff60003800200 */
[----:B------:R-:W-:Y:S01]  /*4e20*/  @!UPT UIADD3 URZ, UPT, UPT, URZ, URZ, URZ ;  /* 0x000000fffffff290 */ /* 0x000fe2000fffe0ff */
[----:B------:R-:W-:Y:S05]  /*4e30*/  @!P0 BRA `(.L_x_81) ;  /* 0x0000000000408947 */ /* 0x000fea0003800000 */
        /* <DEDUP_REMOVED lines=16> */
.L_x_81:
[----:B------:R-:W-:Y:S05]  /*4f40*/  BSYNC.RECONVERGENT B6 ;  /* 0x0000000000067941 */ /* 0x000fea0003800200 */
.L_x_80:
[----:B------:R-:W-:Y:S01]  /*4f50*/  ISETP.NE.U32.AND P4, PT, R146, RZ, PT ;  /* 0x000000ff9200720c */ /* 0x000fe20003f85070 */
[----:B------:R-:W-:Y:S01]  /*4f60*/  UISETP.NE.AND UP2, UPT, UR50, URZ, UPT ;  /* 0x000000ff3200728c */ /* 0x000fe2000bf45270 */
[----:B------:R-:W-:Y:S01]  /*4f70*/  ISETP.NE.U32.AND P2, PT, RZ, UR38, PT ;  /* 0x00000026ff007c0c */ /* 0x000fe2000bf45070 */
[----:B------:R-:W-:Y:S01]  /*4f80*/  UISETP.NE.U32.AND UP1, UPT, UR44, URZ, UPT ;  /* 0x000000ff2c00728c */ /* 0x000fe2000bf25070 */
[----:B------:R-:W-:Y:S01]  /*4f90*/  ISETP.NE.AND.EX P4, PT, R147, RZ, PT, P4 ;  /* 0x000000ff9300720c */ /* 0x000fe20003f85340 */
[----:B------:R-:W-:Y:S01]  /*4fa0*/  UPLOP3.LUT UP0, UPT, UPT, UPT, UPT, 0x40, 0x4 ;  /* 0x000000000004789c */ /* 0x000fe20003f0e870 */
[----:B------:R-:W-:Y:S01]  /*4fb0*/  ISETP.NE.AND.EX P2, PT, RZ, UR39, PT, P2 ;  /* 0x00000027ff007c0c */ /* 0x000fe2000bf45320 */
[----:B------:R-:W-:Y:S01]  /*4fc0*/  UISETP.NE.AND.EX UP1, UPT, UR45, URZ, UPT, UP1 ;  /* 0x000000ff2d00728c */ /* 0x000fe2000bf25310 */
[----:B------:R-:W-:Y:S04]  /*4fd0*/  PLOP3.LUT P1, PT, PT, PT, UP2, 0x80, 0x8 ;  /* 0x000000000008781c */ /* 0x000fe80003f2f028 */
[----:B------:R-:W-:Y:S06]  /*4fe0*/  @UP2 UPLOP3.LUT UP0, UPT, UPT, UPT, UP1, 0x80, 0x8 ;  /* 0x000000000008289c */ /* 0x000fec0003f0f010 */
[----:B------:R-:W-:Y:S01]  /*4ff0*/  PLOP3.LUT P0, PT, PT, PT, UP0, 0x80, 0x8 ;  /* 0x000000000008781c */ /* 0x000fe20003f0f008 */
[----:B------:R-:W-:Y:S01]  /*5000*/  @!UPT UIADD3 URZ, UPT, UPT, URZ, URZ, URZ ;  /* 0x000000fffffff290 */ /* 0x000fe2000fffe0ff */
[----:B------:R-:W-:Y:S11]  /*5010*/  BRA.U !UP1, `(.L_x_82) ;  /* 0x0000000109387547 */ /* 0x000ff6000b800000 */
[----:B------:R-:W-:Y:S01]  /*5020*/  UISETP.NE.U32.AND UP0, UPT, UR38, URZ, UPT ;  /* 0x000000ff2600728c */ /* 0x000fe2000bf05070 */
[----:B------:R-:W-:Y:S02]  /*5030*/  HFMA2 R0, -RZ, RZ, 0, 5.9604644775390625e-08 ;  /* 0x00000001ff007431 */ /* 0x000fe400000001ff */
[----:B------:R-:W-:Y:S01]  /*5040*/  IMAD.MOV.U32 R151, RZ, RZ, 0x1 ;  /* 0x00000001ff977424 */ /* 0x000fe200078e00ff */
[----:B------:R-:W-:Y:S06]  /*5050*/  UISETP.NE.AND.EX UP0, UPT, UR39, URZ, UPT, UP0 ;  /* 0x000000ff2700728c */ /* 0x000fec000bf05300 */
[----:B------:R-:W-:Y:S05]  /*5060*/  PLOP3.LUT P3, PT, PT, PT, UP0, 0x80, 0x8 ;  /* 0x000000000008781c */ /* 0x000fea0003f6f008 */
[----:B------:R-:W1:Y:S01]  /*5070*/  @UP0 LDCU.64 UR6, c[0x0][0x888] ;  /* 0x00011100ff0607ac */ /* 0x000e620008000a00 */
[----:B------:R-:W-:Y:S07]  /*5080*/  @UP0 UIMAD UR4, UR36, UR44, URZ ;  /* 0x0000002c240402a4 */ /* 0x000fee000f8e02ff */
[----:B------:R-:W-:Y:S01]  /*5090*/  @!P3 PRMT R151, R0, 0x7610, R151 ;  /* 0x000076100097b816 */ /* 0x000fe20000000097 */
[----:B-1----:R-:W-:Y:S03]  /*50a0*/  @UP0 UIMAD.WIDE UR6, UR4, 0x4, UR6 ;  /* 0x00000004040608a5 */ /* 0x002fe6000f8e0206 */
[----:B------:R-:W1:Y:S03]  /*50b0*/  @!UP0 LDCU UR4, c[0x0][0x880] ;  /* 0x00011000ff0487ac */ /* 0x000e660008000800 */
[----:B------:R-:W-:Y:S01]  /*50c0*/  IMAD.U32 R2, RZ, RZ, UR6 ;  /* 0x00000006ff027e24 */ /* 0x000fe2000f8e00ff */
[----:B------:R-:W-:Y:S05]  /*50d0*/  MOV R3, UR7 ;  /* 0x0000000700037c02 */ /* 0x000fea0008000f00 */
[----:B-----5:R2:W5:Y:S02]  /*50e0*/  @P3 LDG.E R82, desc[UR46][R2.64] ;  /* 0x0000002e02523981 */ /* 0x020564000c1e1900 */
[----:B-12---:R-:W-:Y:S02]  /*50f0*/  @!P3 IMAD.U32 R82, RZ, RZ, UR4 ;  /* 0x00000004ff52be24 */ /* 0x006fe4000f8e00ff */
.L_x_82:
[----:B------:R-:W-:Y:S05]  /*5100*/  @!P4 BRA `(.L_x_83) ;  /* 0x000000000020c947 */ /* 0x000fea0003800000 */
[----:B------:R-:W-:Y:S04]  /*5110*/  ISETP.NE.U32.AND P3, PT, R144, RZ, PT ;  /* 0x000000ff9000720c */ /* 0x000fe80003f65070 */
[----:B------:R-:W-:Y:S11]  /*5120*/  ISETP.NE.AND.EX P3, PT, R145, RZ, PT, P3 ;  /* 0x000000ff9100720c */ /* 0x000ff60003f65330 */
[----:B------:R-:W-:Y:S02]  /*5130*/  @!UPT UIADD3 URZ, UPT, UPT, URZ, URZ, URZ ;  /* 0x000000fffffff290 */ /* 0x000fe4000fffe0ff */
[----:B------:R-:W1:Y:S01]  /*5140*/  @P3 LDC.64 R2, c[0x0][0x8a8] ;  /* 0x00022a00ff023b82 */ /* 0x000e620000000a00 */
[----:B------:R-:W-:Y:S04]  /*5150*/  @P3 IMAD R0, R146, UR36, RZ ;  /* 0x0000002492003c24 */ /* 0x000fe8000f8e02ff */
[----:B-1----:R-:W-:Y:S05]  /*5160*/  @P3 IMAD.WIDE R2, R0, 0x4, R2 ;  /* 0x0000000400023825 */ /* 0x002fea00078e0202 */
[----:B-----5:R1:W5:Y:S02]  /*5170*/  @P3 LDG.E R78, desc[UR46][R2.64] ;  /* 0x0000002e024e3981 */ /* 0x020364000c1e1900 */
[----:B-1----:R-:W2:Y:S02]  /*5180*/  @!P3 LDC R78, c[0x0][0x8a0] ;  /* 0x00022800ff4ebb82 */ /* 0x002ea40000000800 */
.L_x_83:
[----:B-----5:R-:W-:Y:S01]  /*5190*/  ISETP.NE.AND P4, PT, R82, RZ, PT ;  /* 0x000000ff5200720c */ /* 0x020fe20003f85270 */
[----:B------:R-:W-:Y:S01]  /*51a0*/  BSSY B1, `(.L_x_84) ;  /* 0x0000048000017945 */ /* 0x000fe20003800000 */
[----:B------:R-:W-:Y:S01]  /*51b0*/  SEL R7, RZ, 0xffffffff, P2 ;  /* 0xffffffffff077807 */ /* 0x000fe20001000000 */
[----:B------:R-:W-:Y:S01]  /*51c0*/  IMAD.MOV.U32 R117, RZ, RZ, 0x1 ;  /* 0x00000001ff757424 */ /* 0x000fe200078e00ff */
[----:B------:R-:W-:Y:S01]  /*51d0*/  LOP3.LUT P3, RZ, R151, 0xff, RZ, 0xc0, !PT ;  /* 0x000000ff97ff7812 */ /* 0x000fe2000786c0ff */
[----:B------:R-:W-:Y:S01]  /*51e0*/  IMAD R80, R76, 0x80, R79 ;  /* 0x000000804c507824 */ /* 0x000fe200078e024f */
[----:B------:R-:W-:Y:S02]  /*51f0*/  @P1 SEL R0, RZ, 0xffffffff, P4 ;  /* 0xffffffffff001807 */ /* 0x000fe40002000000 */
[----:B------:R-:W-:Y:S02]  /*5200*/  CS2R R98, SRZ ;  /* 0x0000000000627805 */ /* 0x000fe4000001ff00 */
[----:B------:R-:W-:Y:S02]  /*5210*/  LEA R3, R160, UR49, 0x3 ;  /* 0x00000031a0037c11 */ /* 0x000fe4000f8e18ff */
[----:B------:R-:W-:Y:S02]  /*5220*/  CS2R R96, SRZ ;  /* 0x0000000000607805 */ /* 0x000fe4000001ff00 */
[----:B------:R-:W-:Y:S02]  /*5230*/  @P0 SEL R0, R7, R0, !P3 ;  /* 0x0000000007000207 */ /* 0x000fe40005800000 */
[----:B------:R-:W-:Y:S02]  /*5240*/  CS2R R94, SRZ ;  /* 0x00000000005e7805 */ /* 0x000fe4000001ff00 */
[----:B------:R-:W-:Y:S02]  /*5250*/  LEA R116, R76, UR49, 0x3 ;  /* 0x000000314c747c11 */ /* 0x000fe4000f8e18ff */
[----:B------:R-:W-:Y:S02]  /*5260*/  CS2R R92, SRZ ;  /* 0x00000000005c7805 */ /* 0x000fe4000001ff00 */
[----:B------:R-:W-:Y:S02]  /*5270*/  @P1 LOP3.LUT R0, R0, 0x1, RZ, 0xc0, !PT ;  /* 0x0000000100001812 */ /* 0x000fe400078ec0ff */
[----:B------:R-:W-:Y:S02]  /*5280*/  CS2R R90, SRZ ;  /* 0x00000000005a7805 */ /* 0x000fe4000001ff00 */
[----:B------:R-:W-:Y:S02]  /*5290*/  SHF.L.U32 R5, R162, 0x1f, RZ ;  /* 0x0000001fa2057819 */ /* 0x000fe400000006ff */
[----:B------:R-:W-:Y:S02]  /*52a0*/  CS2R R88, SRZ ;  /* 0x0000000000587805 */ /* 0x000fe4000001ff00 */
[----:B------:R-:W-:Y:S02]  /*52b0*/  ISETP.NE.U32.OR P6, PT, R0, 0x1, !P1 ;  /* 0x000000010000780c */ /* 0x000fe40004fc5470 */
[----:B------:R-:W-:Y:S02]  /*52c0*/  CS2R R102, SRZ ;  /* 0x0000000000667805 */ /* 0x000fe4000001ff00 */
[----:B------:R-:W-:Y:S02]  /*52d0*/  PLOP3.LUT P2, PT, PT, PT, UP1, 0x80, 0x8 ;  /* 0x000000000008781c */ /* 0x000fe40003f4f018 */
[----:B------:R-:W-:Y:S02]  /*52e0*/  CS2R R100, SRZ ;  /* 0x0000000000647805 */ /* 0x000fe4000001ff00 */
[----:B------:R-:W-:Y:S02]  /*52f0*/  SEL R0, RZ, 0xffffffff, P4 ;  /* 0xffffffffff007807 */ /* 0x000fe40002000000 */
[----:B------:R-:W-:Y:S03]  /*5300*/  P2R R104, PR, RZ, 0x40 ;  /* 0x00000040ff687803 */ /* 0x000fe60000000000 */
[----:B------:R-:W-:Y:S04]  /*5310*/  @P6 SHF.L.U32 R2, R159, 0x1f, RZ ;  /* 0x0000001f9f026819 */ /* 0x000fe800000006ff */
[----:B------:R-:W-:Y:S01]  /*5320*/  @P2 SEL R0, R7, R0, !P3 ;  /* 0x0000000007002207 */ /* 0x000fe20005800000 */
[----:B------:R-:W1:Y:S03]  /*5330*/  @P6 SYNCS.PHASECHK.TRANS64.TRYWAIT P1, [R3+URZ+0x20], R2 ;  /* 0x00002002030065a7 */ /* 0x000e6600080211ff */
[----:B------:R-:W-:Y:S04]  /*5340*/  LOP3.LUT R0, R0, 0x1, RZ, 0xc0, !PT ;  /* 0x0000000100007812 */ /* 0x000fe800078ec0ff */
[----:B------:R-:W-:Y:S04]  /*5350*/  ISETP.NE.U32.AND P5, PT, R0, 0x1, PT ;  /* 0x000000010000780c */ /* 0x000fe80003fa5070 */
[----:B------:R-:W-:Y:S01]  /*5360*/  P2R R118, PR, RZ, 0x20 ;  /* 0x00000020ff767803 */ /* 0x000fe20000000000 */
[----:B------:R3:W4:Y:S01]  /*5370*/  SYNCS.PHASECHK.TRANS64.TRYWAIT P0, [R116+URZ+0x70], R5 ;  /* 0x00007005740075a7 */ /* 0x00072200080011ff */
[----:B-1----:R-:W-:Y:S01]  /*5380*/  @P6 SEL R117, RZ, 0x1, !P1 ;  /* 0x00000001ff756807 */ /* 0x002fe20004800000 */
[----:B---3--:R-:W-:Y:S06]  /*5390*/  @!P6 BRA `(.L_x_85) ;  /* 0x0000000000a0e947 */ /* 0x008fec0003800000 */
[----:B------:R-:W-:Y:S01]  /*53a0*/  @P5 IMAD R7, R160, 0x2000, R153 ;  /* 0x00002000a0075824 */ /* 0x000fe200078e0299 */
[----:B------:R-:W-:Y:S01]  /*53b0*/  ISETP.NE.AND P1, PT, R117, RZ, PT ;  /* 0x000000ff7500720c */ /* 0x000fe20003f25270 */
[----:B------:R-:W-:Y:S01]  /*53c0*/  BSSY B0, `(.L_x_86) ;  /* 0x0000011000007945 */ /* 0x000fe20003800000 */
[----:B------:R-:W-:Y:S01]  /*53d0*/  CS2R R102, SRZ ;  /* 0x0000000000667805 */ /* 0x000fe2000001ff00 */
[----:B------:R-:W-:Y:S01]  /*53e0*/  @P5 VIADD R2, R7, UR49 ;  /* 0x0000003107025c36 */ /* 0x000fe20008000000 */
[----:B------:R-:W-:Y:S02]  /*53f0*/  CS2R R100, SRZ ;  /* 0x0000000000647805 */ /* 0x000fe4000001ff00 */
[----:B------:R-:W-:Y:S02]  /*5400*/  CS2R R90, SRZ ;  /* 0x00000000005a7805 */ /* 0x000fe4000001ff00 */
[----:B------:R-:W-:Y:S01]  /*5410*/  CS2R R88, SRZ ;  /* 0x0000000000587805 */ /* 0x000fe2000001ff00 */
[--C-:B------:R-:W-:Y:S01]  /*5420*/  @P5 IMAD.IADD R6, R165, 0x1, R2.reuse ;  /* 0x00000001a5065824 */ /* 0x100fe200078e0202 */
[----:B------:R-:W-:Y:S01]  /*5430*/  CS2R R94, SRZ ;  /* 0x00000000005e7805 */ /* 0x000fe2000001ff00 */
[--C-:B------:R-:W-:Y:S01]  /*5440*/  @P5 IMAD.IADD R4, R164, 0x1, R2.reuse ;  /* 0x00000001a4045824 */ /* 0x100fe200078e0202 */
[----:B------:R-:W-:Y:S01]  /*5450*/  CS2R R92, SRZ ;  /* 0x00000000005c7805 */ /* 0x000fe2000001ff00 */
[----:B------:R-:W-:Y:S01]  /*5460*/  @P5 IMAD R2, R163, 0x10, R2 ;  /* 0x00000010a3025824 */ /* 0x000fe200078e0202 */
[----:B------:R-:W-:Y:S02]  /*5470*/  CS2R R98, SRZ ;  /* 0x0000000000627805 */ /* 0x000fe4000001ff00 */
[----:B------:R-:W-:Y:S01]  /*5480*/  CS2R R96, SRZ ;  /* 0x0000000000607805 */ /* 0x000fe2000001ff00 */
[----:B------:R-:W-:Y:S06]  /*5490*/  @P1 BRA `(.L_x_87) ;  /* 0x00000000000c1947 */ /* 0x000fec0003800000 */
[----:B------:R-:W-:Y:S04]  /*54a0*/  SHF.L.U32 R0, R159, 0x1f, RZ ;  /* 0x0000001f9f007819 */ /* 0x000fe800000006ff */
[----:B------:R-:W1:Y:S02]  /*54b0*/  SYNCS.PHASECHK.TRANS64.TRYWAIT P1, [R3+URZ+0x20], R0 ;  /* 0x00002000030075a7 */ /* 0x000e6400080211ff */
[----:B-1----:R-:W-:Y:S05]  /*54c0*/  @!P1 BRA `(.L_x_88) ;  /* 0x0000003400249947 */ /* 0x002fea0003800000 */
.L_x_87:
[----:B------:R-:W-:Y:S05]  /*54d0*/  BSYNC B0 ;  /* 0x0000000000007941 */ /* 0x000fea0003800000 */
.L_x_86:
[----:B------:R-:W-:Y:S01]  /*54e0*/  ISETP.NE.AND P1, PT, R118, RZ, PT ;  /* 0x000000ff7600720c */ /* 0x000fe20003f25270 */
[----:B-1----:R-:W-:Y:S02]  /*54f0*/  VIADD R3, R3, 0x30 ;  /* 0x0000003003037836 */ /* 0x002fe40000000000 */
[----:B------:R-:W-:Y:S02]  /*5500*/  IMAD.U32 R0, RZ, RZ, UR37 ;  /* 0x00000025ff007e24 */ /* 0x000fe4000f8e00ff */
[----:B------:R-:W-:Y:S03]  /*5510*/  VIADD R160, R160, 0x1 ;  /* 0x00000001a0a07836 */ /* 0x000fe60000000000 */
[----:B------:R-:W-:Y:S05]  /*5520*/  PRMT R0, R0, 0x654, R3 ;  /* 0x0000065400007816 */ /* 0x000fea0000000003 */
[----:B------:R1:W3:Y:S04]  /*5530*/  @P1 LDS.128 R100, [R7+UR49+0x200] ;  /* 0x0002003107641984 */ /* 0x0002e80008000c00 */
[----:B------:R1:W1:Y:S04]  /*5540*/  @P1 LDS.128 R88, [R6+0x200] ;  /* 0x0002000006581984 */ /* 0x0002680000000c00 */
[----:B------:R1:W1:Y:S04]  /*5550*/  @P1 LDS.128 R92, [R4+0x200] ;  /* 0x00020000045c1984 */ /* 0x0002680000000c00 */
[----:B------:R1:W1:Y:S01]  /*5560*/  @P1 LDS.128 R96, [R2+0x200] ;  /* 0x0002000002601984 */ /* 0x0002620000000c00 */
[C---:B------:R-:W-:Y:S01]  /*5570*/  ISETP.NE.AND P1, PT, R160.reuse, 0x2, PT ;  /* 0x00000002a000780c */ /* 0x040fe20003f25270 */
[----:B------:R-:W-:Y:S01]  /*5580*/  @!PT LDS RZ, [RZ] ;  /* 0x00000000fffff984 */ /* 0x000fe20000000800 */
[----:B------:R-:W-:Y:S01]  /*5590*/  @!PT LDS RZ, [RZ] ;  /* 0x00000000fffff984 */ /* 0x000fe20000000800 */
[----:B------:R-:W-:Y:S01]  /*55a0*/  @!PT LDS RZ, [RZ] ;  /* 0x00000000fffff984 */ /* 0x000fe20000000800 */
[----:B------:R-:W-:Y:S01]  /*55b0*/  @!PT LDS RZ, [RZ] ;  /* 0x00000000fffff984 */ /* 0x000fe20000000800 */
[----:B------:R5:W-:Y:S06]  /*55c0*/  MEMBAR.ALL.CTA ;  /* 0x0000000000007992 */ /* 0x000bec0000008000 */
[----:B-----5:R-:W5:Y:S01]  /*55d0*/  FENCE.VIEW.ASYNC.S ;  /* 0x00000000000073c6 */ /* 0x020f620000000000 */
[----:B------:R-:W-:Y:S01]  /*55e0*/  SEL R160, R160, RZ, P1 ;  /* 0x000000ffa0a07207 */ /* 0x000fe20000800000 */
[----:B-----5:R5:W-:Y:S02]  /*55f0*/  SYNCS.ARRIVE.TRANS64.RED.A1T0 RZ, [R0+URZ], RZ ;  /* 0x000000ff00ff79a7 */ /* 0x020be400081004ff */
[----:B-----5:R-:W-:Y:S04]  /*5600*/  SEL R0, RZ, 0x1, P1 ;  /* 0x00000001ff007807 */ /* 0x020fe80000800000 */
[----:B---3--:R-:W-:Y:S02]  /*5610*/  LOP3.LUT R159, R159, R0, RZ, 0x3c, !PT ;  /* 0x000000009f9f7212 */ /* 0x008fe400078e3cff */
.L_x_85:
[----:B------:R-:W-:Y:S05]  /*5620*/  BSYNC B1 ;  /* 0x0000000000017941 */ /* 0x000fea0003800000 */
.L_x_84:
[----:B------:R-:W-:Y:S04]  /*5630*/  SHF.R.U32.HI R3, RZ, 0x15, R80 ;  /* 0x00000015ff037819 */ /* 0x000fe80000011650 */
[----:B------:R-:W-:Y:S01]  /*5640*/  LOP3.LUT P1, RZ, R3, 0x3, R154, 0x48, !PT ;  /* 0x0000000303ff7812 */ /* 0x000fe2000782489a */
[----:B------:R-:W-:Y:S01]  /*5650*/  @!UPT UIADD3 URZ, UPT, UPT, URZ, URZ, URZ ;  /* 0x000000fffffff290 */ /* 0x000fe2000fffe0ff */
[----:B----4-:R-:W-:Y:S11]  /*5660*/  @P0 BRA `(.L_x_89) ;  /* 0x0000000000080947 */ /* 0x010ff60003800000 */
[----:B------:R-:W3:Y:S02]  /*5670*/  SYNCS.PHASECHK.TRANS64.TRYWAIT P0, [R116+URZ+0x70], R5 ;  /* 0x00007005740075a7 */ /* 0x000ee400080011ff */
[----:B---3--:R-:W-:Y:S05]  /*5680*/  @!P0 BRA `(.L_x_90) ;  /* 0x0000003000c88947 */ /* 0x008fea0003800000 */
.L_x_89:
[----:B------:R-:W-:Y:S05]  /*5690*/  @!P1 BRA `(.L_x_91) ;  /* 0x0000000000409947 */ /* 0x000fea0003800000 */
[----:B------:R-:W3:Y:S01]  /*56a0*/  LDCU.64 UR8, c[0x4][0x70] ;  /* 0x01000e00ff0877ac */ /* 0x000ee20008000a00 */
[----:B------:R-:W-:Y:S01]  /*56b0*/  MOV R3, 0x0 ;  /* 0x0000000000037802 */ /* 0x000fe20000000f00 */
[----:B------:R-:W-:Y:S02]  /*56c0*/  HFMA2 R12, -RZ, RZ, 0, 5.9604644775390625e-08 ;  /* 0x00000001ff0c7431 */ /* 0x000fe400000001ff */
[----:B------:R-:W-:Y:S02]  /*56d0*/  IMAD.MOV.U32 R8, RZ, RZ, 0x192 ;  /* 0x00000192ff087424 */ /* 0x000fe400078e00ff */
[----:B------:R-:W-:Y:S01]  /*56e0*/  IMAD.MOV.U32 R13, RZ, RZ, RZ ;  /* 0x000000ffff0d7224 */ /* 0x000fe200078e00ff */
[----:B------:R-:W4:Y:S01]  /*56f0*/  LDCU.64 UR6, c[0x4][0x78] ;  /* 0x01000f00ff0677ac */ /* 0x000f220008000a00 */
[----:B-1----:R-:W1:Y:S01]  /*5700*/  LDC.64 R2, c[0x4][R3] ;  /* 0x0100000003027b82 */ /* 0x002e620000000a00 */
[----:B------:R-:W5:Y:S01]  /*5710*/  LDCU.64 UR4, c[0x4][0x10] ;  /* 0x01000200ff0477ac */ /* 0x000f620008000a00 */
[----:B---3--:R-:W-:Y:S01]  /*5720*/  MOV R5, UR9 ;  /* 0x0000000900057c02 */ /* 0x008fe20008000f00 */
[----:B------:R-:W-:Y:S01]  /*5730*/  IMAD.U32 R4, RZ, RZ, UR8 ;  /* 0x00000008ff047e24 */ /* 0x000fe2000f8e00ff */
[----:B----4-:R-:W-:Y:S01]  /*5740*/  MOV R7, UR7 ;  /* 0x0000000700077c02 */ /* 0x010fe20008000f00 */
[----:B------:R-:W-:Y:S01]  /*5750*/  IMAD.U32 R6, RZ, RZ, UR6 ;  /* 0x00000006ff067e24 */ /* 0x000fe2000f8e00ff */
[----:B-----5:R-:W-:Y:S01]  /*5760*/  MOV R11, UR5 ;  /* 0x00000005000b7c02 */ /* 0x020fe20008000f00 */
[----:B------:R-:W-:Y:S02]  /*5770*/  IMAD.U32 R10, RZ, RZ, UR4 ;  /* 0x00000004ff0a7e24 */ /* 0x000fe4000f8e00ff */
[----:B------:R-:W-:Y:S07]  /*5780*/  LEPC R20, `(.L_x_91) ;  /* 0x000000001014794e */ /* 0x000fee0000000000 */
[----:B-12---:R-:W-:Y:S05]  /*5790*/  CALL.ABS.NOINC R2 ;  /* 0x0000000002007343 */ /* 0x006fea0003c00000 */
.L_x_91:
[----:B------:R-:W-:Y:S01]  /*57a0*/  SHF.L.U32 R83, R100, 0x10, RZ ;  /* 0x0000001064537819 */ /* 0x000fe200000006ff */
[----:B------:R-:W-:Y:S05]  /*57b0*/  WARPSYNC.ALL ;  /* 0x0000000000007948 */ /* 0x000fea0003800000 */
[----:B------:R-:W-:Y:S01]  /*57c0*/  R2UR UR4, R80 ;  /* 0x00000000500472ca */ /* 0x000fe200000e0000 */
[----:B------:R-:W-:Y:S01]  /*57d0*/  BSSY.RECONVERGENT B0, `(.L_x_92) ;  /* 0x0000121000007945 */ /* 0x000fe20003800200 */
[----:B------:R-:W-:Y:S02]  /*57e0*/  ISETP.NE.AND P6, PT, R104, RZ, PT ;  /* 0x000000ff6800720c */ /* 0x000fe40003fc5270 */
[----:B------:R-:W-:Y:S02]  /*57f0*/  IADD3 R119, PT, PT, R153, UR49, RZ ;  /* 0x0000003199777c10 */ /* 0x000fe4000fffe0ff */
[----:B------:R-:W-:Y:S02]  /*5800*/  SHF.L.U32 R124, R163, 0x4, RZ ;  /* 0x00000004a37c7819 */ /* 0x000fe400000006ff */
[-C--:B------:R-:W-:Y:S02]  /*5810*/  IADD3 R172, PT, PT, R165, R119.reuse, RZ ;  /* 0x00000077a5ac7210 */ /* 0x080fe40007ffe0ff */
[----:B------:R-:W-:Y:S02]  /*5820*/  IADD3 R171, PT, PT, R164, R119, RZ ;  /* 0x00000077a4ab7210 */ /* 0x000fe40007ffe0ff */
[----:B------:R-:W-:Y:S01]  /*5830*/  IADD3 R170, PT, PT, R119, R124, RZ ;  /* 0x0000007c77aa7210 */ /* 0x000fe20007ffe0ff */
[----:B-1-3--:R-:W2:Y:S01]  /*5840*/  LDTM.x64 R4, tmem[UR4] ;  /* 0x00000004000479ee */ /* 0x00aea20008340000 */
[C---:B------:R-:W-:Y:S02]  /*5850*/  PRMT R81, R100.reuse, 0x8880, RZ ;  /* 0x0000888064517816 */ /* 0x040fe400000000ff */
[----:B------:R-:W-:Y:S02]  /*5860*/  SHF.R.S32.HI R83, RZ, 0x18, R83 ;  /* 0x00000018ff537819 */ /* 0x000fe40000011453 */
[----:B------:R-:W-:Y:S02]  /*5870*/  SHF.R.S32.HI R86, RZ, 0x18, R101 ;  /* 0x00000018ff567819 */ /* 0x000fe40000011465 */
[----:B------:R-:W-:Y:S02]  /*5880*/  SHF.L.U32 R84, R100, 0x8, RZ ;  /* 0x0000000864547819 */ /* 0x000fe400000006ff */
[----:B------:R-:W-:Y:S02]  /*5890*/  SHF.L.U32 R85, R101, 0x8, RZ ;  /* 0x0000000865557819 */ /* 0x000fe400000006ff */
[----:B------:R-:W-:Y:S02]  /*58a0*/  SHF.R.S32.HI R84, RZ, 0x18, R84 ;  /* 0x00000018ff547819 */ /* 0x000fe40000011454 */
[----:B------:R-:W-:Y:S02]  /*58b0*/  SHF.R.S32.HI R85, RZ, 0x18, R85 ;  /* 0x00000018ff557819 */ /* 0x000fe40000011455 */
[----:B------:R-:W-:Y:S02]  /*58c0*/  SHF.L.U32 R87, R98, 0x8, RZ ;  /* 0x0000000862577819 */ /* 0x000fe400000006ff */
[----:B------:R-:W-:Y:S02]  /*58d0*/  ISETP.NE.AND P0, PT, R167, RZ, PT ;  /* 0x000000ffa700720c */ /* 0x000fe40003f05270 */
[----:B------:R-:W-:Y:S02]  /*58e0*/  SHF.R.S32.HI R87, RZ, 0x18, R87 ;  /* 0x00000018ff577819 */ /* 0x000fe40000011457 */
[----:B------:R-:W-:Y:S02]  /*58f0*/  LEA R125, R160, UR49, 0x3 ;  /* 0x00000031a07d7c11 */ /* 0x000fe4000f8e18ff */
[----:B------:R-:W-:Y:S01]  /*5900*/  @P6 SHF.L.U32 R126, R159, 0x1f, RZ ;  /* 0x0000001f9f7e6819 */ /* 0x000fe200000006ff */
[C---:B--2---:R-:W-:Y:S02]  /*5910*/  IMAD R0, R78.reuse, R4, RZ ;  /* 0x000000044e007224 */ /* 0x044fe400078e02ff */
[C---:B------:R-:W-:Y:S02]  /*5920*/  IMAD R2, R78.reuse, R5, RZ ;  /* 0x000000054e027224 */ /* 0x040fe400078e02ff */
[----:B------:R-:W-:Y:S02]  /*5930*/  IMAD R3, R78, R6, RZ ;  /* 0x000000064e037224 */ /* 0x000fe400078e02ff */
[-C--:B------:R-:W-:Y:S01]  /*5940*/  IMAD R0, R81, R82.reuse, R0 ;  /* 0x0000005251007224 */ /* 0x080fe200078e0200 */
[----:B------:R-:W-:Y:S01]  /*5950*/  SHF.R.S32.HI R81, RZ, 0x18, R100 ;  /* 0x00000018ff517819 */ /* 0x000fe20000011464 */
[-C--:B------:R-:W-:Y:S01]  /*5960*/  IMAD R2, R83, R82.reuse, R2 ;  /* 0x0000005253027224 */ /* 0x080fe200078e0202 */
[C---:B------:R-:W-:Y:S01]  /*5970*/  PRMT R83, R101.reuse, 0x8880, RZ ;  /* 0x0000888065537816 */ /* 0x040fe200000000ff */
[----:B------:R-:W-:Y:S01]  /*5980*/  IMAD R3, R84, R82, R3 ;  /* 0x0000005254037224 */ /* 0x000fe200078e0203 */
[----:B------:R-:W-:Y:S01]  /*5990*/  SHF.L.U32 R84, R101, 0x10, RZ ;  /* 0x0000001065547819 */ /* 0x000fe200000006ff */
[C---:B------:R-:W-:Y:S02]  /*59a0*/  IMAD R7, R78.reuse, R7, RZ ;  /* 0x000000074e077224 */ /* 0x040fe400078e02ff */
[C---:B------:R-:W-:Y:S01]  /*59b0*/  IMAD R4, R78.reuse, R8, RZ ;  /* 0x000000084e047224 */ /* 0x040fe200078e02ff */
[----:B------:R-:W-:Y:S01]  /*59c0*/  SHF.R.S32.HI R84, RZ, 0x18, R84 ;  /* 0x00000018ff547819 */ /* 0x000fe20000011454 */
[----:B------:R-:W-:Y:S02]  /*59d0*/  IMAD R5, R78, R9, RZ ;  /* 0x000000094e057224 */ /* 0x000fe400078e02ff */
[----:B------:R-:W-:Y:S01]  /*59e0*/  IMAD R7, R81, R82, R7 ;  /* 0x0000005251077224 */ /* 0x000fe200078e0207 */
[----:B------:R-:W-:Y:S01]  /*59f0*/  PRMT R81, R102, 0x8880, RZ ;  /* 0x0000888066517816 */ /* 0x000fe200000000ff */
[----:B------:R-:W-:Y:S02]  /*5a00*/  IMAD R6, R78, R10, RZ ;  /* 0x0000000a4e067224 */ /* 0x000fe400078e02ff */
[-C--:B------:R-:W-:Y:S01]  /*5a10*/  IMAD R4, R83, R82.reuse, R4 ;  /* 0x0000005253047224 */ /* 0x080fe200078e0204 */
[----:B------:R-:W-:Y:S01]  /*5a20*/  I2IP.S8.S32.SAT R105, R7, R3, RZ ;  /* 0x0000000307697239 */ /* 0x000fe200000014ff */
[----:B------:R-:W-:Y:S01]  /*5a30*/  IMAD R5, R84, R82, R5 ;  /* 0x0000005254057224 */ /* 0x000fe200078e0205 */
[----:B------:R-:W-:Y:S01]  /*5a40*/  SHF.L.U32 R83, R102, 0x10, RZ ;  /* 0x0000001066537819 */ /* 0x000fe200000006ff */
[----:B------:R-:W-:Y:S01]  /*5a50*/  IMAD R11, R78, R11, RZ ;  /* 0x0000000b4e0b7224 */ /* 0x000fe200078e02ff */
[----:B------:R-:W-:Y:S01]  /*5a60*/  I2IP.S8.S32.SAT R104, R2, R0, R105 ;  /* 0x0000000002687239 */ /* 0x000fe20000001469 */
[----:B------:R-:W-:Y:S01]  /*5a70*/  IMAD R6, R85, R82, R6 ;  /* 0x0000005255067224 */ /* 0x000fe200078e0206 */
[----:B------:R-:W-:Y:S01]  /*5a80*/  SHF.R.S32.HI R83, RZ, 0x18, R83 ;  /* 0x00000018ff537819 */ /* 0x000fe20000011453 */
[----:B------:R-:W-:Y:S01]  /*5a90*/  IMAD R8, R78, R12, RZ ;  /* 0x0000000c4e087224 */ /* 0x000fe200078e02ff */
[----:B------:R-:W-:Y:S01]  /*5aa0*/  SHF.L.U32 R85, R102, 0x8, RZ ;  /* 0x0000000866557819 */ /* 0x000fe200000006ff */
[----:B------:R-:W-:Y:S02]  /*5ab0*/  IMAD R9, R78, R13, RZ ;  /* 0x0000000d4e097224 */ /* 0x000fe400078e02ff */
[----:B------:R-:W-:Y:S01]  /*5ac0*/  IMAD R11, R86, R82, R11 ;  /* 0x00000052560b7224 */ /* 0x000fe200078e020b */
[----:B------:R-:W-:Y:S01]  /*5ad0*/  SHF.R.S32.HI R85, RZ, 0x18, R85 ;  /* 0x00000018ff557819 */ /* 0x000fe20000011455 */
[C---:B------:R-:W-:Y:S01]  /*5ae0*/  IMAD R10, R78.reuse, R14, RZ ;  /* 0x0000000e4e0a7224 */ /* 0x040fe200078e02ff */
[----:B------:R-:W-:Y:S01]  /*5af0*/  SHF.R.S32.HI R86, RZ, 0x18, R103 ;  /* 0x00000018ff567819 */ /* 0x000fe20000011467 */
[----:B------:R-:W-:Y:S01]  /*5b00*/  IMAD R8, R81, R82, R8 ;  /* 0x0000005251087224 */ /* 0x000fe200078e0208 */
[----:B------:R-:W-:Y:S01]  /*5b10*/  I2IP.S8.S32.SAT R106, R11, R6, RZ ;  /* 0x000000060b6a7239 */ /* 0x000fe200000014ff */
[----:B------:R-:W-:Y:S01]  /*5b20*/  IMAD R9, R83, R82, R9 ;  /* 0x0000005253097224 */ /* 0x000fe200078e0209 */
[C---:B------:R-:W-:Y:S01]  /*5b30*/  PRMT R83, R103.reuse, 0x8880, RZ ;  /* 0x0000888067537816 */ /* 0x040fe200000000ff */
[----:B------:R-:W-:Y:S01]  /*5b40*/  IMAD.U32 R84, R103, 0x10000, RZ ;  /* 0x0001000067547824 */ /* 0x000fe200078e00ff */
[----:B------:R-:W-:Y:S01]  /*5b50*/  I2IP.S8.S32.SAT R105, R5, R4, R106 ;  /* 0x0000000405697239 */ /* 0x000fe2000000146a */
[C---:B------:R-:W-:Y:S01]  /*5b60*/  IMAD R15, R78.reuse, R15, RZ ;  /* 0x0000000f4e0f7224 */ /* 0x040fe200078e02ff */
[----:B------:R-:W-:Y:S01]  /*5b70*/  SHF.R.S32.HI R81, RZ, 0x18, R102 ;  /* 0x00000018ff517819 */ /* 0x000fe20000011466 */
[----:B------:R-:W-:Y:S01]  /*5b80*/  IMAD R10, R85, R82, R10 ;  /* 0x00000052550a7224 */ /* 0x000fe200078e020a */
[----:B------:R-:W-:Y:S01]  /*5b90*/  SHF.R.S32.HI R84, RZ, 0x18, R84 ;  /* 0x00000018ff547819 */ /* 0x000fe20000011454 */
[C---:B------:R-:W-:Y:S01]  /*5ba0*/  IMAD R12, R78.reuse, R16, RZ ;  /* 0x000000104e0c7224 */ /* 0x040fe200078e02ff */
[----:B------:R-:W-:Y:S01]  /*5bb0*/  SHF.L.U32 R85, R103, 0x8, RZ ;  /* 0x0000000867557819 */ /* 0x000fe200000006ff */
[----:B------:R-:W-:Y:S02]  /*5bc0*/  IMAD R13, R78, R17, RZ ;  /* 0x000000114e0d7224 */ /* 0x000fe400078e02ff */
[----:B------:R-:W-:Y:S01]  /*5bd0*/  IMAD R15, R81, R82, R15 ;  /* 0x00000052510f7224 */ /* 0x000fe200078e020f */
[----:B------:R-:W-:Y:S01]  /*5be0*/  PRMT R81, R88, 0x8880, RZ ;  /* 0x0000888058517816 */ /* 0x000fe200000000ff */
[----:B------:R-:W-:Y:S01]  /*5bf0*/  IMAD R14, R78, R18, RZ ;  /* 0x000000124e0e7224 */ /* 0x000fe200078e02ff */
[----:B------:R-:W-:Y:S01]  /*5c00*/  SHF.R.S32.HI R85, RZ, 0x18, R85 ;  /* 0x00000018ff557819 */ /* 0x000fe20000011455 */
[----:B------:R-:W-:Y:S01]  /*5c10*/  IMAD R12, R83, R82, R12 ;  /* 0x00000052530c7224 */ /* 0x000fe200078e020c */
[----:B------:R-:W-:Y:S01]  /*5c20*/  I2IP.S8.S32.SAT R106, R15, R10, RZ ;  /* 0x0000000a0f6a7239 */ /* 0x000fe200000014ff */
[----:B------:R-:W-:Y:S01]  /*5c30*/  IMAD R13, R84, R82, R13 ;  /* 0x00000052540d7224 */ /* 0x000fe200078e020d */
[----:B------:R-:W-:Y:S01]  /*5c40*/  SHF.L.U32 R83, R88, 0x10, RZ ;  /* 0x0000001058537819 */ /* 0x000fe200000006ff */
[C---:B------:R-:W-:Y:S01]  /*5c50*/  IMAD R19, R78.reuse, R19, RZ ;  /* 0x000000134e137224 */ /* 0x040fe200078e02ff */
[----:B------:R-:W-:Y:S01]  /*5c60*/  I2IP.S8.S32.SAT R106, R9, R8, R106 ;  /* 0x00000008096a7239 */ /* 0x000fe2000000146a */
[----:B------:R-:W-:Y:S01]  /*5c70*/  IMAD R14, R85, R82, R14 ;  /* 0x00000052550e7224 */ /* 0x000fe200078e020e */
[----:B------:R-:W-:Y:S01]  /*5c80*/  SHF.R.S32.HI R83, RZ, 0x18, R83 ;  /* 0x00000018ff537819 */ /* 0x000fe20000011453 */
[C---:B------:R-:W-:Y:S01]  /*5c90*/  IMAD R16, R78.reuse, R20, RZ ;  /* 0x000000144e107224 */ /* 0x040fe200078e02ff */
[----:B------:R-:W-:Y:S01]  /*5ca0*/  SHF.L.U32 R84, R89, 0x10, RZ ;  /* 0x0000001059547819 */ /* 0x000fe200000006ff */
[----:B------:R-:W-:Y:S01]  /*5cb0*/  IMAD R17, R78, R21, RZ ;  /* 0x000000154e117224 */ /* 0x000fe200078e02ff */
[----:B------:R-:W-:Y:S01]  /*5cc0*/  SHF.L.U32 R85, R88, 0x8, RZ ;  /* 0x0000000858557819 */ /* 0x000fe200000006ff */
[----:B------:R-:W-:Y:S01]  /*5cd0*/  IMAD R19, R86, R82, R19 ;  /* 0x0000005256137224 */ /* 0x000fe200078e0213 */
[----:B------:R-:W-:Y:S01]  /*5ce0*/  SHF.R.S32.HI R84, RZ, 0x18, R84 ;  /* 0x00000018ff547819 */ /* 0x000fe20000011454 */
[C---:B------:R-:W-:Y:S01]  /*5cf0*/  IMAD R18, R78.reuse, R22, RZ ;  /* 0x000000164e127224 */ /* 0x040fe200078e02ff */
[----:B------:R-:W-:Y:S01]  /*5d00*/  SHF.R.S32.HI R85, RZ, 0x18, R85 ;  /* 0x00000018ff557819 */ /* 0x000fe20000011455 */
[----:B------:R-:W-:Y:S01]  /*5d10*/  IMAD R16, R81, R82, R16 ;  /* 0x0000005251107224 */ /* 0x000fe200078e0210 */
[----:B------:R-:W-:Y:S01]  /*5d20*/  I2IP.S8.S32.SAT R107, R19, R14, RZ ;  /* 0x0000000e136b7239 */ /* 0x000fe200000014ff */
[-C--:B------:R-:W-:Y:S01]  /*5d30*/  IMAD R17, R83, R82.reuse, R17 ;  /* 0x0000005253117224 */ /* 0x080fe200078e0211 */
[----:B------:R-:W-:Y:S01]  /*5d40*/  PRMT R83, R89, 0x8880, RZ ;  /* 0x0000888059537816 */ /* 0x000fe200000000ff */
[C---:B------:R-:W-:Y:S01]  /*5d50*/  IMAD R23, R78.reuse, R23, RZ ;  /* 0x000000174e177224 */ /* 0x040fe200078e02ff */
[----:B------:R-:W-:Y:S01]  /*5d60*/  SHF.R.S32.HI R81, RZ, 0x18, R88 ;  /* 0x00000018ff517819 */ /* 0x000fe20000011458 */
[----:B------:R-:W-:Y:S01]  /*5d70*/  IMAD R18, R85, R82, R18 ;  /* 0x0000005255127224 */ /* 0x000fe200078e0212 */
[----:B------:R-:W-:Y:S01]  /*5d80*/  SHF.L.U32 R85, R89, 0x8, RZ ;  /* 0x0000000859557819 */ /* 0x000fe200000006ff */
[C---:B------:R-:W-:Y:S01]  /*5d90*/  IMAD R20, R78.reuse, R24, RZ ;  /* 0x000000184e147224 */ /* 0x040fe200078e02ff */
[----:B------:R-:W-:Y:S01]  /*5da0*/  I2IP.S8.S32.SAT R107, R13, R12, R107 ;  /* 0x0000000c0d6b7239 */ /* 0x000fe2000000146b */
[----:B------:R-:W-:Y:S01]  /*5db0*/  IMAD R21, R78, R25, RZ ;  /* 0x000000194e157224 */ /* 0x000fe200078e02ff */
[----:B------:R-:W-:Y:S01]  /*5dc0*/  SHF.R.S32.HI R85, RZ, 0x18, R85 ;  /* 0x00000018ff557819 */ /* 0x000fe20000011455 */
[----:B------:R-:W-:Y:S01]  /*5dd0*/  IMAD R23, R81, R82, R23 ;  /* 0x0000005251177224 */ /* 0x000fe200078e0217 */
[----:B------:R-:W-:Y:S01]  /*5de0*/  PRMT R81, R90, 0x8880, RZ ;  /* 0x000088805a517816 */ /* 0x000fe200000000ff */
[----:B------:R-:W-:Y:S01]  /*5df0*/  IMAD R22, R78, R26, RZ ;  /* 0x0000001a4e167224 */ /* 0x000fe200078e02ff */
[----:B------:R1:W-:Y:S01]  /*5e00*/  STS.128 [R153+UR49+0x4200], R104 ;  /* 0x0042006899007988 */ /* 0x0003e20008000c31 */
[----:B------:R-:W-:Y:S01]  /*5e10*/  IMAD R20, R83, R82, R20 ;  /* 0x0000005253147224 */ /* 0x000fe200078e0214 */
[----:B------:R-:W-:Y:S01]  /*5e20*/  I2IP.S8.S32.SAT R108, R23, R18, RZ ;  /* 0x00000012176c7239 */ /* 0x000fe200000014ff */
[----:B------:R-:W-:Y:S01]  /*5e30*/  IMAD R21, R84, R82, R21 ;  /* 0x0000005254157224 */ /* 0x000fe200078e0215 */
[----:B------:R-:W-:Y:S01]  /*5e40*/  SHF.R.S32.HI R86, RZ, 0x18, R89 ;  /* 0x00000018ff567819 */ /* 0x000fe20000011459 */
[----:B------:R-:W-:Y:S01]  /*5e50*/  IMAD.U32 R83, R90, 0x10000, RZ ;  /* 0x000100005a537824 */ /* 0x000fe200078e00ff */
[----:B------:R-:W-:Y:S01]  /*5e60*/  I2IP.S8.S32.SAT R108, R17, R16, R108 ;  /* 0x00000010116c7239 */ /* 0x000fe2000000146c */
[----:B------:R-:W-:Y:S01]  /*5e70*/  IMAD R27, R78, R27, RZ ;  /* 0x0000001b4e1b7224 */ /* 0x000fe200078e02ff */
[----:B------:R-:W-:Y:S01]  /*5e80*/  SHF.L.U32 R84, R91, 0x10, RZ ;  /* 0x000000105b547819 */ /* 0x000fe200000006ff */
[----:B------:R-:W-:Y:S01]  /*5e90*/  IMAD R22, R85, R82, R22 ;  /* 0x0000005255167224 */ /* 0x000fe200078e0216 */
[----:B------:R-:W-:Y:S01]  /*5ea0*/  SHF.L.U32 R85, R90, 0x8, RZ ;  /* 0x000000085a557819 */ /* 0x000fe200000006ff */
[C---:B------:R-:W-:Y:S01]  /*5eb0*/  IMAD R24, R78.reuse, R28, RZ ;  /* 0x0000001c4e187224 */ /* 0x040fe200078e02ff */
[----:B------:R-:W-:Y:S01]  /*5ec0*/  SHF.R.S32.HI R83, RZ, 0x18, R83 ;  /* 0x00000018ff537819 */ /* 0x000fe20000011453 */
[----:B------:R-:W-:Y:S01]  /*5ed0*/  IMAD R25, R78, R29, RZ ;  /* 0x0000001d4e197224 */ /* 0x000fe200078e02ff */
[----:B------:R-:W-:Y:S01]  /*5ee0*/  SHF.R.S32.HI R84, RZ, 0x18, R84 ;  /* 0x00000018ff547819 */ /* 0x000fe20000011454 */
[----:B------:R-:W-:Y:S01]  /*5ef0*/  IMAD R27, R86, R82, R27 ;  /* 0x00000052561b7224 */ /* 0x000fe200078e021b */
[----:B------:R-:W-:Y:S01]  /*5f00*/  SHF.R.S32.HI R85, RZ, 0x18, R85 ;  /* 0x00000018ff557819 */ /* 0x000fe20000011455 */
[C---:B------:R-:W-:Y:S01]  /*5f10*/  IMAD R26, R78.reuse, R30, RZ ;  /* 0x0000001e4e1a7224 */ /* 0x040fe200078e02ff */
[----:B------:R-:W-:Y:S01]  /*5f20*/  SHF.R.S32.HI R86, RZ, 0x18, R91 ;  /* 0x00000018ff567819 */ /* 0x000fe2000001145b */
[----:B------:R-:W-:Y:S01]  /*5f30*/  IMAD R24, R81, R82, R24 ;  /* 0x0000005251187224 */ /* 0x000fe200078e0218 */
[----:B------:R-:W-:Y:S01]  /*5f40*/  I2IP.S8.S32.SAT R109, R27, R22, RZ ;  /* 0x000000161b6d7239 */ /* 0x000fe200000014ff */
[----:B------:R-:W-:Y:S01]  /*5f50*/  IMAD R25, R83, R82, R25 ;  /* 0x0000005253197224 */ /* 0x000fe200078e0219 */
[----:B------:R-:W-:Y:S01]  /*5f60*/  SHF.R.S32.HI R81, RZ, 0x18, R90 ;  /* 0x00000018ff517819 */ /* 0x000fe2000001145a */
[C---:B------:R-:W-:Y:S01]  /*5f70*/  IMAD R31, R78.reuse, R31, RZ ;  /* 0x0000001f4e1f7224 */ /* 0x040fe200078e02ff */
[----:B------:R-:W-:Y:S01]  /*5f80*/  I2IP.S8.S32.SAT R109, R21, R20, R109 ;  /* 0x00000014156d7239 */ /* 0x000fe2000000146d */
[----:B------:R-:W-:Y:S01]  /*5f90*/  IMAD R26, R85, R82, R26 ;  /* 0x00000052551a7224 */ /* 0x000fe200078e021a */
[C---:B------:R-:W-:Y:S01]  /*5fa0*/  PRMT R83, R91.reuse, 0x8880, RZ ;  /* 0x000088805b537816 */ /* 0x040fe200000000ff */
[C---:B------:R-:W-:Y:S01]  /*5fb0*/  IMAD R28, R78.reuse, R32, RZ ;  /* 0x000000204e1c7224 */ /* 0x040fe200078e02ff */
[----:B------:R-:W-:Y:S01]  /*5fc0*/  SHF.L.U32 R85, R91, 0x8, RZ ;  /* 0x000000085b557819 */ /* 0x000fe200000006ff */
[C---:B------:R-:W-:Y:S02]  /*5fd0*/  IMAD R29, R78.reuse, R33, RZ ;  /* 0x000000214e1d7224 */ /* 0x040fe400078e02ff */
[----:B------:R-:W-:Y:S01]  /*5fe0*/  IMAD R31, R81, R82, R31 ;  /* 0x00000052511f7224 */ /* 0x000fe200078e021f */
[----:B------:R-:W-:Y:S01]  /*5ff0*/  SHF.R.S32.HI R85, RZ, 0x18, R85 ;  /* 0x00000018ff557819 */ /* 0x000fe20000011455 */
[----:B------:R-:W-:Y:S01]  /*6000*/  IMAD R30, R78, R34, RZ ;  /* 0x000000224e1e7224 */ /* 0x000fe200078e02ff */
[----:B------:R-:W-:Y:S01]  /*6010*/  PRMT R81, R92, 0x8880, RZ ;  /* 0x000088805c517816 */ /* 0x000fe200000000ff */
[----:B------:R-:W-:Y:S01]  /*6020*/  IMAD R28, R83, R82, R28 ;  /* 0x00000052531c7224 */ /* 0x000fe200078e021c */
[----:B------:R-:W-:Y:S01]  /*6030*/  I2IP.S8.S32.SAT R110, R31, R26, RZ ;  /* 0x0000001a1f6e7239 */ /* 0x000fe200000014ff */
[----:B------:R-:W-:Y:S01]  /*6040*/  IMAD R29, R84, R82, R29 ;  /* 0x00000052541d7224 */ /* 0x000fe200078e021d */
[----:B------:R-:W-:Y:S01]  /*6050*/  SHF.L.U32 R83, R92, 0x10, RZ ;  /* 0x000000105c537819 */ /* 0x000fe200000006ff */
[----:B------:R-:W-:Y:S01]  /*6060*/  IMAD R35, R78, R35, RZ ;  /* 0x000000234e237224 */ /* 0x000fe200078e02ff */
[----:B------:R-:W-:Y:S01]  /*6070*/  I2IP.S8.S32.SAT R110, R25, R24, R110 ;  /* 0x00000018196e7239 */ /* 0x000fe2000000146e */
[----:B------:R-:W-:Y:S01]  /*6080*/  IMAD R30, R85, R82, R30 ;  /* 0x00000052551e7224 */ /* 0x000fe200078e021e */
[----:B------:R-:W-:Y:S01]  /*6090*/  SHF.L.U32 R85, R92, 0x8, RZ ;  /* 0x000000085c557819 */ /* 0x000fe200000006ff */
[C---:B------:R-:W-:Y:S01]  /*60a0*/  IMAD R32, R78.reuse, R36, RZ ;  /* 0x000000244e207224 */ /* 0x040fe200078e02ff */
[----:B------:R-:W-:Y:S01]  /*60b0*/  SHF.R.S32.HI R83, RZ, 0x18, R83 ;  /* 0x00000018ff537819 */ /* 0x000fe20000011453 */
[----:B------:R-:W-:Y:S01]  /*60c0*/  IMAD R33, R78, R37, RZ ;  /* 0x000000254e217224 */ /* 0x000fe200078e02ff */
[----:B------:R-:W-:Y:S01]  /*60d0*/  SHF.R.S32.HI R85, RZ, 0x18, R85 ;  /* 0x00000018ff557819 */ /* 0x000fe20000011455 */
[----:B------:R-:W-:Y:S01]  /*60e0*/  IMAD R35, R86, R82, R35 ;  /* 0x0000005256237224 */ /* 0x000fe200078e0223 */
[----:B------:R-:W-:Y:S01]  /*60f0*/  PRMT R84, R93, 0x8880, RZ ;  /* 0x000088805d547816 */ /* 0x000fe200000000ff */
[----:B------:R-:W-:Y:S01]  /*6100*/  IMAD R34, R78, R38, RZ ;  /* 0x000000264e227224 */ /* 0x000fe200078e02ff */
[----:B------:R-:W-:Y:S01]  /*6110*/  SHF.L.U32 R86, R96, 0x10, RZ ;  /* 0x0000001060567819 */ /* 0x000fe200000006ff */
[----:B------:R-:W-:Y:S01]  /*6120*/  IMAD R32, R81, R82, R32 ;  /* 0x0000005251207224 */ /* 0x000fe200078e0220 */
[----:B------:R-:W-:Y:S01]  /*6130*/  SHF.R.S32.HI R81, RZ, 0x18, R92 ;  /* 0x00000018ff517819 */ /* 0x000fe2000001145c */
[C---:B------:R-:W-:Y:S01]  /*6140*/  IMAD R39, R78.reuse, R39, RZ ;  /* 0x000000274e277224 */ /* 0x040fe200078e02ff */
[----:B------:R-:W-:Y:S01]  /*6150*/  I2IP.S8.S32.SAT R111, R35, R30, RZ ;  /* 0x0000001e236f7239 */ /* 0x000fe200000014ff */
[-C--:B------:R-:W-:Y:S02]  /*6160*/  IMAD R33, R83, R82.reuse, R33 ;  /* 0x0000005253217224 */ /* 0x080fe400078e0221 */
[----:B------:R-:W-:Y:S01]  /*6170*/  IMAD R34, R85, R82, R34 ;  /* 0x0000005255227224 */ /* 0x000fe200078e0222 */
[----:B------:R-:W-:Y:S01]  /*6180*/  I2IP.S8.S32.SAT R111, R29, R28, R111 ;  /* 0x0000001c1d6f7239 */ /* 0x000fe2000000146f */
[C---:B------:R-:W-:Y:S01]  /*6190*/  IMAD.U32 R83, R93.reuse, 0x10000, RZ ;  /* 0x000100005d537824 */ /* 0x040fe200078e00ff */
[----:B------:R-:W-:Y:S01]  /*61a0*/  SHF.L.U32 R85, R93, 0x8, RZ ;  /* 0x000000085d557819 */ /* 0x000fe200000006ff */
[----:B------:R-:W-:Y:S01]  /*61b0*/  IMAD R39, R81, R82, R39 ;  /* 0x0000005251277224 */ /* 0x000fe200078e0227 */
[----:B------:R-:W-:Y:S01]  /*61c0*/  MOV R81, R84 ;  /* 0x0000005400517202 */ /* 0x000fe20000000f00 */
[C---:B------:R-:W-:Y:S01]  /*61d0*/  IMAD R36, R78.reuse, R40, RZ ;  /* 0x000000284e247224 */ /* 0x040fe200078e02ff */
[----:B------:R-:W-:Y:S01]  /*61e0*/  SHF.R.S32.HI R83, RZ, 0x18, R83 ;  /* 0x00000018ff537819 */ /* 0x000fe20000011453 */
[C---:B------:R-:W-:Y:S01]  /*61f0*/  IMAD R37, R78.reuse, R41, RZ ;  /* 0x000000294e257224 */ /* 0x040fe200078e02ff */
[----:B------:R-:W-:Y:S01]  /*6200*/  SHF.R.S32.HI R85, RZ, 0x18, R85 ;  /* 0x00000018ff557819 */ /* 0x000fe20000011455 */
[C---:B------:R-:W-:Y:S01]  /*6210*/  IMAD R38, R78.reuse, R42, RZ ;  /* 0x0000002a4e267224 */ /* 0x040fe200078e02ff */
[----:B------:R1:W-:Y:S01]  /*6220*/  STS.128 [R172+0x4200], R108 ;  /* 0x0042006cac007388 */ /* 0x0003e20000000c00 */
[----:B------:R-:W-:Y:S01]  /*6230*/  IMAD R36, R81, R82, R36 ;  /* 0x0000005251247224 */ /* 0x000fe200078e0224 */
[----:B------:R-:W-:Y:S01]  /*6240*/  I2IP.S8.S32.SAT R112, R39, R34, RZ ;  /* 0x0000002227707239 */ /* 0x000fe200000014ff */
[-C--:B------:R-:W-:Y:S01]  /*6250*/  IMAD R37, R83, R82.reuse, R37 ;  /* 0x0000005253257224 */ /* 0x080fe200078e0225 */
[----:B------:R-:W-:Y:S01]  /*6260*/  SHF.R.S32.HI R84, RZ, 0x18, R93 ;  /* 0x00000018ff547819 */ /* 0x000fe2000001145d */
[----:B------:R-:W-:Y:S01]  /*6270*/  IMAD R43, R78, R43, RZ ;  /* 0x0000002b4e2b7224 */ /* 0x000fe200078e02ff */
[C---:B------:R-:W-:Y:S01]  /*6280*/  SHF.L.U32 R83, R94.reuse, 0x10, RZ ;  /* 0x000000105e537819 */ /* 0x040fe200000006ff */
[----:B------:R-:W-:Y:S01]  /*6290*/  IMAD R38, R85, R82, R38 ;  /* 0x0000005255267224 */ /* 0x000fe200078e0226 */
[----:B------:R-:W-:Y:S01]  /*62a0*/  PRMT R81, R94, 0x8880, RZ ;  /* 0x000088805e517816 */ /* 0x000fe200000000ff */
[----:B------:R-:W-:Y:S01]  /*62b0*/  IMAD R40, R78, R44, RZ ;  /* 0x0000002c4e287224 */ /* 0x000fe200078e02ff */
[----:B------:R-:W-:Y:S01]  /*62c0*/  SHF.L.U32 R85, R94, 0x8, RZ ;  /* 0x000000085e557819 */ /* 0x000fe200000006ff */
[----:B------:R-:W-:Y:S01]  /*62d0*/  IMAD R41, R78, R45, RZ ;  /* 0x0000002d4e297224 */ /* 0x000fe200078e02ff */
[----:B------:R-:W-:Y:S01]  /*62e0*/  SHF.R.S32.HI R83, RZ, 0x18, R83 ;  /* 0x00000018ff537819 */ /* 0x000fe20000011453 */
[----:B------:R-:W-:Y:S01]  /*62f0*/  IMAD R43, R84, R82, R43 ;  /* 0x00000052542b7224 */ /* 0x000fe200078e022b */
[----:B------:R-:W-:Y:S01]  /*6300*/  SHF.R.S32.HI R85, RZ, 0x18, R85 ;  /* 0x00000018ff557819 */ /* 0x000fe20000011455 */
[C---:B------:R-:W-:Y:S01]  /*6310*/  IMAD R42, R78.reuse, R46, RZ ;  /* 0x0000002e4e2a7224 */ /* 0x040fe200078e02ff */
[----:B------:R-:W-:Y:S01]  /*6320*/  I2IP.S8.S32.SAT R112, R33, R32, R112 ;  /* 0x0000002021707239 */ /* 0x000fe20000001470 */
[----:B------:R-:W-:Y:S01]  /*6330*/  IMAD R40, R81, R82, R40 ;  /* 0x0000005251287224 */ /* 0x000fe200078e0228 */
[----:B------:R-:W-:Y:S01]  /*6340*/  SHF.R.S32.HI R84, RZ, 0x18, R94 ;  /* 0x00000018ff547819 */ /* 0x000fe2000001145e */
[----:B------:R-:W-:Y:S01]  /*6350*/  IMAD R47, R78, R47, RZ ;  /* 0x0000002f4e2f7224 */ /* 0x000fe200078e02ff */
[----:B------:R-:W-:Y:S01]  /*6360*/  I2IP.S8.S32.SAT R113, R43, R38, RZ ;  /* 0x000000262b717239 */ /* 0x000fe200000014ff */
[-C--:B------:R-:W-:Y:S01]  /*6370*/  IMAD R41, R83, R82.reuse, R41 ;  /* 0x0000005253297224 */ /* 0x080fe200078e0229 */
[----:B------:R-:W-:Y:S01]  /*6380*/  PRMT R81, R95, 0x8880, RZ ;  /* 0x000088805f517816 */ /* 0x000fe200000000ff */
[-C--:B------:R-:W-:Y:S01]  /*6390*/  IMAD R42, R85, R82.reuse, R42 ;  /* 0x00000052552a7224 */ /* 0x080fe200078e022a */
[----:B------:R-:W-:Y:S01]  /*63a0*/  SHF.L.U32 R83, R95, 0x10, RZ ;  /* 0x000000105f537819 */ /* 0x000fe200000006ff */
[----:B------:R-:W-:Y:S01]  /*63b0*/  IMAD R47, R84, R82, R47 ;  /* 0x00000052542f7224 */ /* 0x000fe200078e022f */
[----:B------:R-:W-:Y:S01]  /*63c0*/  I2IP.S8.S32.SAT R113, R37, R36, R113 ;  /* 0x0000002425717239 */ /* 0x000fe20000001471 */
[C---:B------:R-:W-:Y:S01]  /*63d0*/  IMAD R44, R78.reuse, R48, RZ ;  /* 0x000000304e2c7224 */ /* 0x040fe200078e02ff */
[----:B------:R-:W-:Y:S01]  /*63e0*/  SHF.R.S32.HI R83, RZ, 0x18, R83 ;  /* 0x00000018ff537819 */ /* 0x000fe20000011453 */
[----:B------:R-:W-:Y:S01]  /*63f0*/  IMAD.SHL.U32 R84, R95, 0x100, RZ ;  /* 0x000001005f547824 */ /* 0x000fe200078e00ff */
[----:B------:R-:W-:Y:S01]  /*6400*/  I2IP.S8.S32.SAT R114, R47, R42, RZ ;  /* 0x0000002a2f727239 */ /* 0x000fe200000014ff */
[----:B------:R-:W-:Y:S01]  /*6410*/  IMAD R45, R78, R49, RZ ;  /* 0x000000314e2d7224 */ /* 0x000fe200078e02ff */
[----:B------:R-:W-:Y:S01]  /*6420*/  PRMT R85, R96, 0x8880, RZ ;  /* 0x0000888060557816 */ /* 0x000fe200000000ff */
[----:B------:R-:W-:Y:S01]  /*6430*/  IMAD R44, R81, R82, R44 ;  /* 0x00000052512c7224 */ /* 0x000fe200078e022c */
[----:B------:R-:W-:Y:S01]  /*6440*/  SHF.R.S32.HI R81, RZ, 0x18, R84 ;  /* 0x00000018ff517819 */ /* 0x000fe20000011454 */
[C---:B------:R-:W-:Y:S01]  /*6450*/  IMAD R46, R78.reuse, R50, RZ ;  /* 0x000000324e2e7224 */ /* 0x040fe200078e02ff */
[----:B------:R-:W-:Y:S01]  /*6460*/  I2IP.S8.S32.SAT R114, R41, R40, R114 ;  /* 0x0000002829727239 */ /* 0x000fe20000001472 */
[----:B------:R-:W-:Y:S01]  /*6470*/  IMAD R45, R83, R82, R45 ;  /* 0x00000052532d7224 */ /* 0x000fe200078e022d */
[----:B------:R-:W-:Y:S01]  /*6480*/  SHF.R.S32.HI R83, RZ, 0x18, R95 ;  /* 0x00000018ff537819 */ /* 0x000fe2000001145f */
[----:B------:R-:W-:Y:S01]  /*6490*/  IMAD R51, R78, R51, RZ ;  /* 0x000000334e337224 */ /* 0x000fe200078e02ff */
[----:B------:R-:W-:Y:S01]  /*64a0*/  SHF.L.U32 R84, R96, 0x8, RZ ;  /* 0x0000000860547819 */ /* 0x000fe200000006ff */
[C---:B------:R-:W-:Y:S02]  /*64b0*/  IMAD R48, R78.reuse, R52, RZ ;  /* 0x000000344e307224 */ /* 0x040fe400078e02ff */
[-C--:B------:R-:W-:Y:S01]  /*64c0*/  IMAD R46, R81, R82.reuse, R46 ;  /* 0x00000052512e7224 */ /* 0x080fe200078e022e */
[----:B------:R-:W-:Y:S01]  /*64d0*/  SHF.R.S32.HI R81, RZ, 0x18, R86 ;  /* 0x00000018ff517819 */ /* 0x000fe20000011456 */
[C---:B------:R-:W-:Y:S01]  /*64e0*/  IMAD R49, R78.reuse, R53, RZ ;  /* 0x000000354e317224 */ /* 0x040fe200078e02ff */
[----:B------:R-:W-:Y:S01]  /*64f0*/  SHF.R.S32.HI R86, RZ, 0x18, R99 ;  /* 0x00000018ff567819 */ /* 0x000fe20000011463 */
[----:B------:R-:W-:Y:S01]  /*6500*/  IMAD R51, R83, R82, R51 ;  /* 0x0000005253337224 */ /* 0x000fe200078e0233 */
[----:B------:R-:W-:Y:S01]  /*6510*/  SHF.R.S32.HI R83, RZ, 0x18, R84 ;  /* 0x00000018ff537819 */ /* 0x000fe20000011454 */
[C---:B------:R-:W-:Y:S01]  /*6520*/  IMAD R50, R78.reuse, R54, RZ ;  /* 0x000000364e327224 */ /* 0x040fe200078e02ff */
[----:B------:R-:W-:Y:S01]  /*6530*/  SHF.R.S32.HI R84, RZ, 0x18, R96 ;  /* 0x00000018ff547819 */ /* 0x000fe20000011460 */
[----:B------:R-:W-:Y:S01]  /*6540*/  IMAD R48, R85, R82, R48 ;  /* 0x0000005255307224 */ /* 0x000fe200078e0230 */
[----:B------:R-:W-:Y:S01]  /*6550*/  I2IP.S8.S32.SAT R115, R51, R46, RZ ;  /* 0x0000002e33737239 */ /* 0x000fe200000014ff */
[C---:B------:R-:W-:Y:S01]  /*6560*/  IMAD R55, R78.reuse, R55, RZ ;  /* 0x000000374e377224 */ /* 0x040fe200078e02ff */
[----:B------:R-:W-:Y:S01]  /*6570*/  SHF.L.U32 R85, R97, 0x10, RZ ;  /* 0x0000001061557819 */ /* 0x000fe200000006ff */
[----:B------:R-:W-:Y:S01]  /*6580*/  IMAD R49, R81, R82, R49 ;  /* 0x0000005251317224 */ /* 0x000fe200078e0231 */
[----:B------:R-:W-:Y:S01]  /*6590*/  PRMT R81, R97, 0x8880, RZ ;  /* 0x0000888061517816 */ /* 0x000fe200000000ff */
[----:B------:R-:W-:Y:S01]  /*65a0*/  IMAD R52, R78, R56, RZ ;  /* 0x000000384e347224 */ /* 0x000fe200078e02ff */
[----:B------:R-:W-:Y:S01]  /*65b0*/  I2IP.S8.S32.SAT R115, R45, R44, R115 ;  /* 0x0000002c2d737239 */ /* 0x000fe20000001473 */
[-C--:B------:R-:W-:Y:S01]  /*65c0*/  IMAD R50, R83, R82.reuse, R50 ;  /* 0x0000005253327224 */ /* 0x080fe200078e0232 */
[----:B------:R-:W-:Y:S01]  /*65d0*/  SHF.R.S32.HI R83, RZ, 0x18, R85 ;  /* 0x00000018ff537819 */ /* 0x000fe20000011455 */
[-C--:B------:R-:W-:Y:S01]  /*65e0*/  IMAD R55, R84, R82.reuse, R55 ;  /* 0x0000005254377224 */ /* 0x080fe200078e0237 */
[----:B------:R-:W-:Y:S01]  /*65f0*/  PRMT R85, R98, 0x8880, RZ ;  /* 0x0000888062557816 */ /* 0x000fe200000000ff */
[----:B------:R-:W-:Y:S01]  /*6600*/  IMAD R52, R81, R82, R52 ;  /* 0x0000005251347224 */ /* 0x000fe200078e0234 */
[----:B------:R-:W-:Y:S01]  /*6610*/  SHF.L.U32 R81, R97, 0x8, RZ ;  /* 0x0000000861517819 */ /* 0x000fe200000006ff */
[C---:B------:R-:W-:Y:S01]  /*6620*/  IMAD R53, R78.reuse, R57, RZ ;  /* 0x000000394e357224 */ /* 0x040fe200078e02ff */
[----:B------:R1:W-:Y:S01]  /*6630*/  STS.128 [R171+0x4200], R112 ;  /* 0x00420070ab007388 */ /* 0x0003e20000000c00 */
[----:B------:R-:W-:Y:S01]  /*6640*/  IMAD R54, R78, R58, RZ ;  /* 0x0000003a4e367224 */ /* 0x000fe200078e02ff */
[----:B------:R-:W-:Y:S01]  /*6650*/  SHF.R.S32.HI R81, RZ, 0x18, R81 ;  /* 0x00000018ff517819 */ /* 0x000fe20000011451 */
[----:B------:R-:W-:Y:S01]  /*6660*/  IMAD R53, R83, R82, R53 ;  /* 0x0000005253357224 */ /* 0x000fe200078e0235 */
[----:B------:R-:W-:Y:S01]  /*6670*/  SHF.L.U32 R84, R98, 0x10, RZ ;  /* 0x0000001062547819 */ /* 0x000fe200000006ff */
[C---:B------:R-:W-:Y:S01]  /*6680*/  IMAD R59, R78.reuse, R59, RZ ;  /* 0x0000003b4e3b7224 */ /* 0x040fe200078e02ff */
[----:B------:R-:W-:Y:S01]  /*6690*/  SHF.R.S32.HI R83, RZ, 0x18, R97 ;  /* 0x00000018ff537819 */ /* 0x000fe20000011461 */
[C---:B------:R-:W-:Y:S01]  /*66a0*/  IMAD R56, R78.reuse, R60, RZ ;  /* 0x0000003c4e387224 */ /* 0x040fe200078e02ff */
[----:B------:R-:W-:Y:S01]  /*66b0*/  I2IP.S8.S32.SAT R120, R55, R50, RZ ;  /* 0x0000003237787239 */ /* 0x000fe200000014ff */
[----:B------:R-:W-:Y:S01]  /*66c0*/  IMAD R54, R81, R82, R54 ;  /* 0x0000005251367224 */ /* 0x000fe200078e0236 */
[----:B------:R-:W-:Y:S01]  /*66d0*/  SHF.R.S32.HI R84, RZ, 0x18, R84 ;  /* 0x00000018ff547819 */ /* 0x000fe20000011454 */
[----:B------:R-:W-:Y:S01]  /*66e0*/  IMAD R57, R78, R61, RZ ;  /* 0x0000003d4e397224 */ /* 0x000fe200078e02ff */
[----:B------:R-:W-:Y:S01]  /*66f0*/  I2IP.S8.S32.SAT R120, R49, R48, R120 ;  /* 0x0000003031787239 */ /* 0x000fe20000001478 */
[-C--:B------:R-:W-:Y:S01]  /*6700*/  IMAD R59, R83, R82.reuse, R59 ;  /* 0x00000052533b7224 */ /* 0x080fe200078e023b */
[----:B------:R-:W-:Y:S01]  /*6710*/  PRMT R83, R99, 0x8880, RZ ;  /* 0x0000888063537816 */ /* 0x000fe200000000ff */
[-C--:B------:R-:W-:Y:S01]  /*6720*/  IMAD R56, R85, R82.reuse, R56 ;  /* 0x0000005255387224 */ /* 0x080fe200078e0238 */
[----:B------:R-:W-:Y:S01]  /*6730*/  SHF.R.S32.HI R81, RZ, 0x18, R98 ;  /* 0x00000018ff517819 */ /* 0x000fe20000011462 */
[----:B------:R-:W-:Y:S01]  /*6740*/  IMAD R57, R84, R82, R57 ;  /* 0x0000005254397224 */ /* 0x000fe200078e0239 */
[----:B------:R-:W-:Y:S01]  /*6750*/  I2IP.S8.S32.SAT R121, R59, R54, RZ ;  /* 0x000000363b797239 */ /* 0x000fe200000014ff */
[C---:B------:R-:W-:Y:S01]  /*6760*/  IMAD R58, R78.reuse, R62, RZ ;  /* 0x0000003e4e3a7224 */ /* 0x040fe200078e02ff */
[C---:B------:R-:W-:Y:S01]  /*6770*/  SHF.L.U32 R85, R99.reuse, 0x8, RZ ;  /* 0x0000000863557819 */ /* 0x040fe200000006ff */
[----:B------:R-:W-:Y:S01]  /*6780*/  IMAD.U32 R84, R99, 0x10000, RZ ;  /* 0x0001000063547824 */ /* 0x000fe200078e00ff */
[----:B------:R-:W-:Y:S01]  /*6790*/  I2IP.S8.S32.SAT R121, R53, R52, R121 ;  /* 0x0000003435797239 */ /* 0x000fe20000001479 */
[C---:B------:R-:W-:Y:S01]  /*67a0*/  IMAD R63, R78.reuse, R63, RZ ;  /* 0x0000003f4e3f7224 */ /* 0x040fe200078e02ff */
[----:B------:R-:W-:Y:S01]  /*67b0*/  SHF.R.S32.HI R85, RZ, 0x18, R85 ;  /* 0x00000018ff557819 */ /* 0x000fe20000011455 */
[C---:B------:R-:W-:Y:S01]  /*67c0*/  IMAD R60, R78.reuse, R64, RZ ;  /* 0x000000404e3c7224 */ /* 0x040fe200078e02ff */
[----:B------:R-:W-:Y:S01]  /*67d0*/  SHF.R.S32.HI R84, RZ, 0x18, R84 ;  /* 0x00000018ff547819 */ /* 0x000fe20000011454 */
[-C--:B------:R-:W-:Y:S02]  /*67e0*/  IMAD R58, R87, R82.reuse, R58 ;  /* 0x00000052573a7224 */ /* 0x080fe400078e023a */
[C---:B------:R-:W-:Y:S02]  /*67f0*/  IMAD R61, R78.reuse, R65, RZ ;  /* 0x000000414e3d7224 */ /* 0x040fe400078e02ff */
[-C--:B------:R-:W-:Y:S02]  /*6800*/  IMAD R63, R81, R82.reuse, R63 ;  /* 0x00000052513f7224 */ /* 0x080fe400078e023f */
[----:B------:R-:W-:Y:S02]  /*6810*/  IMAD R60, R83, R82, R60 ;  /* 0x00000052533c7224 */ /* 0x000fe400078e023c */
[----:B------:R-:W-:Y:S01]  /*6820*/  IMAD R62, R78, R66, RZ ;  /* 0x000000424e3e7224 */ /* 0x000fe200078e02ff */
[----:B------:R-:W-:Y:S01]  /*6830*/  I2IP.S8.S32.SAT R122, R63, R58, RZ ;  /* 0x0000003a3f7a7239 */ /* 0x000fe200000014ff */
[----:B------:R-:W-:Y:S02]  /*6840*/  IMAD R61, R84, R82, R61 ;  /* 0x00000052543d7224 */ /* 0x000fe400078e023d */
[----:B------:R-:W-:Y:S01]  /*6850*/  IMAD R67, R78, R67, RZ ;  /* 0x000000434e437224 */ /* 0x000fe200078e02ff */
[----:B------:R-:W-:Y:S01]  /*6860*/  I2IP.S8.S32.SAT R122, R57, R56, R122 ;  /* 0x00000038397a7239 */ /* 0x000fe2000000147a */
[-C--:B------:R-:W-:Y:S02]  /*6870*/  IMAD R62, R85, R82.reuse, R62 ;  /* 0x00000052553e7224 */ /* 0x080fe400078e023e */
[----:B------:R-:W-:Y:S05]  /*6880*/  IMAD R67, R86, R82, R67 ;  /* 0x0000005256437224 */ /* 0x000fea00078e0243 */
[----:B------:R-:W-:Y:S04]  /*6890*/  I2IP.S8.S32.SAT R123, R67, R62, RZ ;  /* 0x0000003e437b7239 */ /* 0x000fe800000014ff */
[----:B------:R-:W-:Y:S05]  /*68a0*/  I2IP.S8.S32.SAT R123, R61, R60, R123 ;  /* 0x0000003c3d7b7239 */ /* 0x000fea000000147b */
[----:B------:R1:W-:Y:S01]  /*68b0*/  STS.128 [R170+0x4200], R120 ;  /* 0x00420078aa007388 */ /* 0x0003e20000000c00 */
[----:B------:R-:W-:Y:S01]  /*68c0*/  @!PT LDS RZ, [RZ] ;  /* 0x00000000fffff984 */ /* 0x000fe20000000800 */
[----:B------:R-:W-:Y:S01]  /*68d0*/  @!PT LDS RZ, [RZ] ;  /* 0x00000000fffff984 */ /* 0x000fe20000000800 */
[----:B------:R-:W-:Y:S01]  /*68e0*/  @!PT LDS RZ, [RZ] ;  /* 0x00000000fffff984 */ /* 0x000fe20000000800 */
[----:B------:R-:W-:Y:S01]  /*68f0*/  @!PT LDS RZ, [RZ] ;  /* 0x00000000fffff984 */ /* 0x000fe20000000800 */
[----:B------:R2:W-:Y:S07]  /*6900*/  MEMBAR.ALL.CTA ;  /* 0x0000000000007992 */ /* 0x0005ee0000008000 */
[----:B--2---:R-:W2:Y:S02]  /*6910*/  FENCE.VIEW.ASYNC.S ;  /* 0x00000000000073c6 */ /* 0x004ea40000000000 */
[----:B--2---:R-:W-:Y:S06]  /*6920*/  BAR.SYNC.DEFER_BLOCKING 0x1, 0x80 ;  /* 0x0042000000007b1d */ /* 0x004fec0000010000 */
[----:B------:R-:W-:Y:S05]  /*6930*/  @P0 BRA `(.L_x_93) ;  /* 0x0000000000280947 */ /* 0x000fea0003800000 */
[----:B------:R-:W-:Y:S02]  /*6940*/  UIADD3 UR4, UPT, UPT, UR49, 0x4200, URZ ;  /* 0x0000420031047890 */ /* 0x000fe4000fffe0ff */
[----:B------:R-:W-:Y:S01]  /*6950*/  UIADD3 UR6, UP0, UPT, UR52, 0x680, URZ ;  /* 0x0000068034067890 */ /* 0x000fe2000ff1e0ff */
[----:B------:R-:W-:Y:S03]  /*6960*/  UMOV UR43, UR36 ;  /* 0x00000024002b7c82 */ /* 0x000fe60008000000 */
[----:B------:R-:W-:Y:S01]  /*6970*/  MOV R166, UR4 ;  /* 0x0000000400a67c02 */ /* 0x000fe20008000f00 */
[----:B------:R-:W-:Y:S03]  /*6980*/  UIADD3.X UR7, UPT, UPT, URZ, UR53, URZ, UP0, !UPT ;  /* 0x00000035ff077290 */ /* 0x000fe600087fe4ff */
[----:B------:R-:W-:Y:S11]  /*6990*/  R2UR UR40, R166 ;  /* 0x00000000a62872ca */ /* 0x000ff600000e0000 */
[----:B------:R-:W-:Y:S02]  /*69a0*/  @!UPT UIADD3 URZ, UPT, UPT, URZ, URZ, URZ ;  /* 0x000000fffffff290 */ /* 0x000fe4000fffe0ff */
[----:B------:R2:W-:Y:S01]  /*69b0*/  UTMASTG.3D [UR40], [UR6] ;  /* 0x00000028060073b5 */ /* 0x0005e20008010000 */
[----:B------:R0:W-:Y:S01]  /*69c0*/  UTMACMDFLUSH ;  /* 0x00000000000079b7 */ /* 0x0001e20000000000 */
[----:B--2---:R-:W-:Y:S04]  /*69d0*/  DEPBAR.LE SB0, 0x1 ;  /* 0x000080400000791a */ /* 0x004fe80000000000 */
.L_x_93:
[----:B------:R-:W-:Y:S05]  /*69e0*/  BSYNC.RECONVERGENT B0 ;  /* 0x0000000000007941 */ /* 0x000fea0003800200 */
.L_x_92:
[----:B------:R-:W-:Y:S06]  /*69f0*/  BAR.SYNC.DEFER_BLOCKING 0x1, 0x80 ;  /* 0x0042000000007b1d */ /* 0x000fec0000010000 */
[----:B------:R-:W2:Y:S01]  /*6a00*/  @P6 SYNCS.PHASECHK.TRANS64.TRYWAIT P0, [R125+URZ+0x20], R126 ;  /* 0x0000207e7d0065a7 */ /* 0x000ea200080011ff */
[----:B------:R-:W-:Y:S01]  /*6a10*/  BSSY B1, `(.L_x_94) ;  /* 0x0000023000017945 */ /* 0x000fe20003800000 */
[----:B--2---:R-:W-:Y:S03]  /*6a20*/  @P6 SEL R117, RZ, 0x1, !P0 ;  /* 0x00000001ff756807 */ /* 0x004fe60004000000 */
[----:B------:R-:W-:Y:S05]  /*6a30*/  @!P6 BRA `(.L_x_95) ;  /* 0x000000000080e947 */ /* 0x000fea0003800000 */
[----:B------:R-:W-:Y:S01]  /*6a40*/  ISETP.NE.AND P1, PT, R118, RZ, PT ;  /* 0x000000ff7600720c */ /* 0x000fe20003f25270 */
[----:B------:R-:W-:Y:S01]  /*6a50*/  BSSY B0, `(.L_x_96) ;  /* 0x000000a000007945 */ /* 0x000fe20003800000 */
[----:B------:R-:W-:Y:S11]  /*6a60*/  ISETP.NE.AND P0, PT, R117, RZ, PT ;  /* 0x000000ff7500720c */ /* 0x000ff60003f05270 */
[----:B------:R-:W-:Y:S04]  /*6a70*/  @P1 IMAD R119, R160, 0x2000, R119 ;  /* 0x00002000a0771824 */ /* 0x000fe800078e0277 */
[--C-:B------:R-:W-:Y:S01]  /*6a80*/  @P1 IMAD.IADD R124, R124, 0x1, R119.reuse ;  /* 0x000000017c7c1824 */ /* 0x100fe200078e0277 */
[----:B------:R-:W-:Y:S01]  /*6a90*/  @P1 IADD3 R3, PT, PT, R165, R119, RZ ;  /* 0x00000077a5031210 */ /* 0x000fe20007ffe0ff */
[----:B------:R-:W-:Y:S01]  /*6aa0*/  @P1 IMAD.IADD R2, R164, 0x1, R119 ;  /* 0x00000001a4021824 */ /* 0x000fe200078e0277 */
[----:B------:R-:W-:Y:S06]  /*6ab0*/  @P0 BRA `(.L_x_97) ;  /* 0x00000000000c0947 */ /* 0x000fec0003800000 */
[----:B------:R-:W-:Y:S04]  /*6ac0*/  SHF.L.U32 R0, R159, 0x1f, RZ ;  /* 0x0000001f9f007819 */ /* 0x000fe800000006ff */
[----:B------:R-:W2:Y:S02]  /*6ad0*/  SYNCS.PHASECHK.TRANS64.TRYWAIT P0, [R125+URZ+0x20], R0 ;  /* 0x000020007d0075a7 */ /* 0x000ea400080011ff */
[----:B--2---:R-:W-:Y:S05]  /*6ae0*/  @!P0 BRA `(.L_x_98) ;  /* 0x0000001c00c48947 */ /* 0x004fea0003800000 */
.L_x_97:
[----:B------:R-:W-:Y:S05]  /*6af0*/  BSYNC B0 ;  /* 0x0000000000007941 */ /* 0x000fea0003800000 */
.L_x_96:
[----:B------:R-:W-:Y:S01]  /*6b00*/  ISETP.NE.AND P0, PT, R118, RZ, PT ;  /* 0x000000ff7600720c */ /* 0x000fe20003f05270 */
[----:B--2---:R-:W-:Y:S02]  /*6b10*/  VIADD R125, R125, 0x30 ;  /* 0x000000307d7d7836 */ /* 0x004fe40000000000 */
[----:B------:R-:W-:Y:S02]  /*6b20*/  IMAD.U32 R0, RZ, RZ, UR37 ;  /* 0x00000025ff007e24 */ /* 0x000fe4000f8e00ff */
[----:B------:R-:W-:Y:S03]  /*6b30*/  VIADD R160, R160, 0x1 ;  /* 0x00000001a0a07836 */ /* 0x000fe60000000000 */
[----:B------:R-:W-:Y:S05]  /*6b40*/  PRMT R0, R0, 0x654, R125 ;  /* 0x0000065400007816 */ /* 0x000fea000000007d */
[----:B------:R2:W3:Y:S04]  /*6b50*/  @P0 LDS.128 R100, [R119+0x200] ;  /* 0x0002000077640984 */ /* 0x0004e80000000c00 */
[----:B------:R2:W4:Y:S04]  /*6b60*/  @P0 LDS.128 R88, [R3+0x200] ;  /* 0x0002000003580984 */ /* 0x0005280000000c00 */
        /* <DEDUP_REMOVED lines=12> */
[----:B--234-:R-:W-:Y:S02]  /*6c30*/  LOP3.LUT R159, R159, R0, RZ, 0x3c, !PT ;  /* 0x000000009f9f7212 */ /* 0x01cfe400078e3cff */
.L_x_95:
[----:B------:R-:W-:Y:S05]  /*6c40*/  BSYNC B1 ;  /* 0x0000000000017941 */ /* 0x000fea0003800000 */
.L_x_94:
[----:B------:R-:W-:Y:S05]  /*6c50*/  VIADD R3, R80, 0x40 ;  /* 0x0000004050037836 */ /* 0x000fea0000000000 */
[----:B------:R-:W-:Y:S04]  /*6c60*/  SHF.R.U32.HI R3, RZ, 0x15, R3 ;  /* 0x00000015ff037819 */ /* 0x000fe80000011603 */
[----:B------:R-:W-:Y:S11]  /*6c70*/  LOP3.LUT P0, RZ, R3, 0x3, R154, 0x48, !PT ;  /* 0x0000000303ff7812 */ /* 0x000ff6000780489a */
[----:B------:R-:W-:Y:S02]  /*6c80*/  @!UPT UIADD3 URZ, UPT, UPT, URZ, URZ, URZ ;  /* 0x000000fffffff290 */ /* 0x000fe4000fffe0ff */
[----:B------:R-:W-:Y:S05]  /*6c90*/  @!P0 BRA `(.L_x_99) ;  /* 0x0000000000408947 */ /* 0x000fea0003800000 */
[----:B------:R-:W2:Y:S01]  /*6ca0*/  LDCU.64 UR8, c[0x4][0x70] ;  /* 0x01000e00ff0877ac */ /* 0x000ea20008000a00 */
[----:B------:R-:W-:Y:S01]  /*6cb0*/  MOV R3, 0x0 ;  /* 0x0000000000037802 */ /* 0x000fe20000000f00 */
[----:B------:R-:W-:Y:S02]  /*6cc0*/  HFMA2 R12, -RZ, RZ, 0, 5.9604644775390625e-08 ;  /* 0x00000001ff0c7431 */ /* 0x000fe400000001ff */
[----:B------:R-:W-:Y:S02]  /*6cd0*/  IMAD.MOV.U32 R8, RZ, RZ, 0x192 ;  /* 0x00000192ff087424 */ /* 0x000fe400078e00ff */
[----:B------:R-:W-:Y:S01]  /*6ce0*/  IMAD.MOV.U32 R13, RZ, RZ, RZ ;  /* 0x000000ffff0d7224 */ /* 0x000fe200078e00ff */
[----:B------:R-:W3:Y:S01]  /*6cf0*/  LDCU.64 UR6, c[0x4][0x78] ;  /* 0x01000f00ff0677ac */ /* 0x000ee20008000a00 */
[----:B------:R-:W4:Y:S01]  /*6d00*/  LDC.64 R2, c[0x4][R3] ;  /* 0x0100000003027b82 */ /* 0x000f220000000a00 */
[----:B------:R-:W5:Y:S01]  /*6d10*/  LDCU.64 UR4, c[0x4][0x10] ;  /* 0x01000200ff0477ac */ /* 0x000f620008000a00 */
[----:B--2---:R-:W-:Y:S01]  /*6d20*/  MOV R5, UR9 ;  /* 0x0000000900057c02 */ /* 0x004fe20008000f00 */
[----:B------:R-:W-:Y:S01]  /*6d30*/  IMAD.U32 R4, RZ, RZ, UR8 ;  /* 0x00000008ff047e24 */ /* 0x000fe2000f8e00ff */
[----:B---3--:R-:W-:Y:S01]  /*6d40*/  MOV R7, UR7 ;  /* 0x0000000700077c02 */ /* 0x008fe20008000f00 */
[----:B------:R-:W-:Y:S01]  /*6d50*/  IMAD.U32 R6, RZ, RZ, UR6 ;  /* 0x00000006ff067e24 */ /* 0x000fe2000f8e00ff */
[----:B-----5:R-:W-:Y:S01]  /*6d60*/  MOV R11, UR5 ;  /* 0x00000005000b7c02 */ /* 0x020fe20008000f00 */
[----:B------:R-:W-:Y:S02]  /*6d70*/  IMAD.U32 R10, RZ, RZ, UR4 ;  /* 0x00000004ff0a7e24 */ /* 0x000fe4000f8e00ff */
[----:B------:R-:W-:Y:S07]  /*6d80*/  LEPC R20, `(.L_x_99) ;  /* 0x000000001014794e */ /* 0x000fee0000000000 */
[----:B-1--4-:R-:W-:Y:S05]  /*6d90*/  CALL.ABS.NOINC R2 ;  /* 0x0000000002007343 */ /* 0x012fea0003c00000 */
.L_x_99:
[----:B------:R-:W-:Y:S01]  /*6da0*/  ISETP.NE.AND P0, PT, R167, RZ, PT ;  /* 0x000000ffa700720c */ /* 0x000fe20003f05270 */
[----:B------:R-:W-:Y:S05]  /*6db0*/  WARPSYNC.ALL ;  /* 0x0000000000007948 */ /* 0x000fea0003800000 */
[----:B------:R-:W-:Y:S01]  /*6dc0*/  IMAD.U32 R140, R102, 0x10000, RZ ;  /* 0x00010000668c7824 */ /* 0x000fe200078e00ff */
[----:B------:R-:W-:Y:S01]  /*6dd0*/  R2UR UR4, R80 ;  /* 0x00000000500472ca */ /* 0x000fe200000e0000 */
[----:B------:R-:W-:Y:S01]  /*6de0*/  IMAD.U32 R134, R88, 0x10000, RZ ;  /* 0x0001000058867824 */ /* 0x000fe200078e00ff */
[C---:B------:R-:W-:Y:S01]  /*6df0*/  SHF.L.U32 R0, R100.reuse, 0x10, RZ ;  /* 0x0000001064007819 */ /* 0x040fe200000006ff */
[----:B-1----:R-:W-:Y:S01]  /*6e00*/  IMAD.U32 R119, R93, 0x10000, RZ ;  /* 0x000100005d777824 */ /* 0x002fe200078e00ff */
[----:B------:R-:W-:Y:S01]  /*6e10*/  PRMT R3, R100, 0x8880, RZ ;  /* 0x0000888064037816 */ /* 0x000fe200000000ff */
[----:B------:R-:W-:Y:S01]  /*6e20*/  IMAD.U32 R104, R98, 0x10000, RZ ;  /* 0x0001000062687824 */ /* 0x000fe200078e00ff */
[----:B------:R-:W-:Y:S01]  /*6e30*/  SHF.L.U32 R81, R100, 0x8, RZ ;  /* 0x0000000864517819 */ /* 0x000fe200000006ff */
[----:B------:R-:W-:Y:S01]  /*6e40*/  IMAD.SHL.U32 R127, R90, 0x100, RZ ;  /* 0x000001005a7f7824 */ /* 0x000fe200078e00ff */
[----:B------:R-:W-:Y:S01]  /*6e50*/  SHF.R.S32.HI R0, RZ, 0x18, R0 ;  /* 0x00000018ff007819 */ /* 0x000fe20000011400 */
[----:B------:R-:W-:Y:S01]  /*6e60*/  IMAD.SHL.U32 R112, R95, 0x100, RZ ;  /* 0x000001005f707824 */ /* 0x000fe200078e00ff */
[----:B------:R-:W-:Y:S01]  /*6e70*/  SHF.R.S32.HI R81, RZ, 0x18, R81 ;  /* 0x00000018ff517819 */ /* 0x000fe20000011451 */
[----:B------:R-:W-:Y:S01]  /*6e80*/  BSSY.RECONVERGENT B0, `(.L_x_100) ;  /* 0x0000121000007945 */ /* 0x000fe20003800200 */
[----:B------:R-:W-:Y:S01]  /*6e90*/  SHF.R.S32.HI R2, RZ, 0x18, R100 ;  /* 0x00000018ff027819 */ /* 0x000fe20000011464 */
[----:B------:R-:W1:Y:S01]  /*6ea0*/  LDTM.x64 R4, tmem[UR4+0x40] ;  /* 0x00004004000479ee */ /* 0x000e620008340000 */
[----:B------:R-:W-:Y:S01]  /*6eb0*/  NOP ;  /* 0x0000000000007918 */ /* 0x000fe20000000000 */
[----:B------:R-:W-:Y:S02]  /*6ec0*/  SHF.R.S32.HI R84, RZ, 0x18, R101 ;  /* 0x00000018ff547819 */ /* 0x000fe40000011465 */
[----:B------:R-:W-:Y:S02]  /*6ed0*/  SHF.R.S32.HI R85, RZ, 0x18, R102 ;  /* 0x00000018ff557819 */ /* 0x000fe40000011466 */
[----:B------:R-:W-:Y:S02]  /*6ee0*/  SHF.R.S32.HI R86, RZ, 0x18, R103 ;  /* 0x00000018ff567819 */ /* 0x000fe40000011467 */
[----:B------:R-:W-:Y:S02]  /*6ef0*/  SHF.R.S32.HI R87, RZ, 0x18, R88 ;  /* 0x00000018ff577819 */ /* 0x000fe40000011458 */
[----:B------:R-:W-:Y:S02]  /*6f00*/  R2UR UR5, R116 ;  /* 0x00000000740572ca */ /* 0x000fe400000e0000 */
[C---:B------:R-:W-:Y:S02]  /*6f10*/  PRMT R143, R101.reuse, 0x8880, RZ ;  /* 0x00008880658f7816 */ /* 0x040fe400000000ff */
[----:B------:R-:W-:Y:S02]  /*6f20*/  SHF.L.U32 R83, R101, 0x10, RZ ;  /* 0x0000001065537819 */ /* 0x000fe400000006ff */
[----:B------:R-:W-:Y:S02]  /*6f30*/  PRMT R141, R102, 0x8880, RZ ;  /* 0x00008880668d7816 */ /* 0x000fe400000000ff */
[----:B------:R-:W-:Y:S02]  /*6f40*/  SHF.R.S32.HI R83, RZ, 0x18, R83 ;  /* 0x00000018ff537819 */ /* 0x000fe40000011453 */
[C---:B------:R-:W-:Y:S02]  /*6f50*/  PRMT R138, R103.reuse, 0x8880, RZ ;  /* 0x00008880678a7816 */ /* 0x040fe400000000ff */
[----:B------:R-:W-:Y:S01]  /*6f60*/  SHF.L.U32 R137, R103, 0x10, RZ ;  /* 0x0000001067897819 */ /* 0x000fe200000006ff */
[----:B------:R-:W-:Y:S01]  /*6f70*/  UIADD3 UR5, UPT, UPT, UR5, 0x90, URZ ;  /* 0x0000009005057890 */ /* 0x000fe2000fffe0ff */
[----:B-1----:R-:W-:Y:S01]  /*6f80*/  IMAD R4, R78, R4, RZ ;  /* 0x000000044e047224 */ /* 0x002fe200078e02ff */
[----:B------:R-:W-:Y:S01]  /*6f90*/  PRMT R135, R88, 0x8880, RZ ;  /* 0x0000888058877816 */ /* 0x000fe200000000ff */
[C---:B------:R-:W-:Y:S01]  /*6fa0*/  IMAD R5, R78.reuse, R5, RZ ;  /* 0x000000054e057224 */ /* 0x040fe200078e02ff */
[----:B------:R-:W-:Y:S01]  /*6fb0*/  UPRMT UR5, UR37, 0x654, UR5 ;  /* 0x0000065425057896 */ /* 0x000fe20008000005 */
[----:B------:R-:W-:Y:S01]  /*6fc0*/  IMAD R4, R3, R82, R4 ;  /* 0x0000005203047224 */ /* 0x000fe200078e0204 */
[C---:B------:R-:W-:Y:S01]  /*6fd0*/  PRMT R132, R89.reuse, 0x8880, RZ ;  /* 0x0000888059847816 */ /* 0x040fe200000000ff */
[----:B------:R-:W-:Y:S01]  /*6fe0*/  IMAD R6, R78, R6, RZ ;  /* 0x000000064e067224 */ /* 0x000fe200078e02ff */
[----:B------:R-:W-:Y:S01]  /*6ff0*/  SHF.L.U32 R131, R89, 0x10, RZ ;  /* 0x0000001059837819 */ /* 0x000fe200000006ff */
[----:B------:R-:W-:Y:S01]  /*7000*/  IMAD R5, R0, R82, R5 ;  /* 0x0000005200057224 */ /* 0x000fe200078e0205 */
[----:B------:R-:W-:Y:S01]  /*7010*/  PRMT R129, R90, 0x8880, RZ ;  /* 0x000088805a817816 */ /* 0x000fe200000000ff */
[----:B------:R-:W-:Y:S01]  /*7020*/  IMAD R0, R78, R16, RZ ;  /* 0x000000104e007224 */ /* 0x000fe200078e02ff */
[----:B------:R-:W-:Y:S01]  /*7030*/  SHF.L.U32 R128, R90, 0x10, RZ ;  /* 0x000000105a807819 */ /* 0x000fe200000006ff */
[C---:B------:R-:W-:Y:S01]  /*7040*/  IMAD R7, R78.reuse, R7, RZ ;  /* 0x000000074e077224 */ /* 0x040fe200078e02ff */
[----:B------:R-:W-:Y:S01]  /*7050*/  SYNCS.ARRIVE.TRANS64.RED.A1T0 RZ, [UR5], RZ ;  /* 0x000000ffffff79a7 */ /* 0x000fe20008100405 */
[C---:B------:R-:W-:Y:S01]  /*7060*/  IMAD R16, R78.reuse, R20, RZ ;  /* 0x000000144e107224 */ /* 0x040fe200078e02ff */
[C---:B------:R-:W-:Y:S01]  /*7070*/  PRMT R126, R91.reuse, 0x8880, RZ ;  /* 0x000088805b7e7816 */ /* 0x040fe200000000ff */
[C---:B------:R-:W-:Y:S01]  /*7080*/  IMAD R20, R78.reuse, R24, RZ ;  /* 0x000000184e147224 */ /* 0x040fe200078e02ff */
[----:B------:R-:W-:Y:S01]  /*7090*/  SHF.L.U32 R125, R91, 0x10, RZ ;  /* 0x000000105b7d7819 */ /* 0x000fe200000006ff */
[----:B------:R-:W-:Y:S01]  /*70a0*/  IMAD R6, R81, R82, R6 ;  /* 0x0000005251067224 */ /* 0x000fe200078e0206 */
[----:B------:R-:W-:Y:S01]  /*70b0*/  MOV R81, R143 ;  /* 0x0000008f00517202 */ /* 0x000fe20000000f00 */
[----:B------:R-:W-:Y:S01]  /*70c0*/  IMAD R24, R78, R28, RZ ;  /* 0x0000001c4e187224 */ /* 0x000fe200078e02ff */
[----:B------:R-:W-:Y:S01]  /*70d0*/  PRMT R123, R92, 0x8880, RZ ;  /* 0x000088805c7b7816 */ /* 0x000fe200000000ff */
[----:B------:R-:W-:Y:S01]  /*70e0*/  IMAD R28, R78, R32, RZ ;  /* 0x000000204e1c7224 */ /* 0x000fe200078e02ff */
[----:B------:R-:W-:Y:S01]  /*70f0*/  SHF.L.U32 R122, R92, 0x10, RZ ;  /* 0x000000105c7a7819 */ /* 0x000fe200000006ff */
[----:B------:R-:W-:Y:S01]  /*7100*/  IMAD R7, R2, R82, R7 ;  /* 0x0000005202077224 */ /* 0x000fe200078e0207 */
[----:B------:R-:W-:Y:S01]  /*7110*/  PRMT R120, R93, 0x8880, RZ ;  /* 0x000088805d787816 */ /* 0x000fe200000000ff */
[----:B------:R-:W-:Y:S01]  /*7120*/  IMAD R32, R78, R36, RZ ;  /* 0x000000244e207224 */ /* 0x000fe200078e02ff */
[----:B------:R-:W-:Y:S01]  /*7130*/  PRMT R117, R94, 0x8880, RZ ;  /* 0x000088805e757816 */ /* 0x000fe200000000ff */
[----:B------:R-:W-:Y:S01]  /*7140*/  IMAD R2, R78, R17, RZ ;  /* 0x000000114e027224 */ /* 0x000fe200078e02ff */
[----:B------:R-:W-:Y:S01]  /*7150*/  SHF.L.U32 R116, R94, 0x10, RZ ;  /* 0x000000105e747819 */ /* 0x000fe200000006ff */
[----:B------:R-:W-:Y:S01]  /*7160*/  IMAD R36, R78, R40, RZ ;  /* 0x000000284e247224 */ /* 0x000fe200078e02ff */
[----:B------:R-:W-:Y:S01]  /*7170*/  SHF.L.U32 R115, R94, 0x8, RZ ;  /* 0x000000085e737819 */ /* 0x000fe200000006ff */
[C---:B------:R-:W-:Y:S01]  /*7180*/  IMAD R17, R78.reuse, R21, RZ ;  /* 0x000000154e117224 */ /* 0x040fe200078e02ff */
[C---:B------:R-:W-:Y:S01]  /*7190*/  PRMT R114, R95.reuse, 0x8880, RZ ;  /* 0x000088805f727816 */ /* 0x040fe200000000ff */
[C---:B------:R-:W-:Y:S01]  /*71a0*/  IMAD R40, R78.reuse, R44, RZ ;  /* 0x0000002c4e287224 */ /* 0x040fe200078e02ff */
[----:B------:R-:W-:Y:S01]  /*71b0*/  SHF.L.U32 R113, R95, 0x10, RZ ;  /* 0x000000105f717819 */ /* 0x000fe200000006ff */
[----:B------:R-:W-:Y:S01]  /*71c0*/  IMAD R21, R78, R25, RZ ;  /* 0x000000194e157224 */ /* 0x000fe200078e02ff */
[----:B------:R-:W-:Y:S01]  /*71d0*/  PRMT R111, R96, 0x8880, RZ ;  /* 0x00008880606f7816 */ /* 0x000fe200000000ff */
        /* <DEDUP_REMOVED lines=8> */
[C---:B------:R-:W-:Y:S01]  /*7260*/  IMAD R52, R78.reuse, R56, RZ ;  /* 0x000000384e347224 */ /* 0x040fe200078e02ff */
[----:B------:R-:W-:Y:S01]  /*7270*/  SHF.L.U32 R142, R101, 0x8, RZ ;  /* 0x00000008658e7819 */ /* 0x000fe200000006ff */
[C---:B------:R-:W-:Y:S01]  /*7280*/  IMAD R8, R78.reuse, R8, RZ ;  /* 0x000000084e087224 */ /* 0x040fe200078e02ff */
[C---:B------:R-:W-:Y:S01]  /*7290*/  SHF.L.U32 R101, R99.reuse, 0x10, RZ ;  /* 0x0000001063657819 */ /* 0x040fe200000006ff */
[----:B------:R-:W-:Y:S01]  /*72a0*/  IMAD R33, R78, R37, RZ ;  /* 0x000000254e217224 */ /* 0x000fe200078e02ff */
[----:B------:R-:W-:Y:S01]  /*72b0*/  SHF.L.U32 R139, R102, 0x8, RZ ;  /* 0x00000008668b7819 */ /* 0x000fe200000006ff */
[C---:B------:R-:W-:Y:S01]  /*72c0*/  IMAD R56, R78.reuse, R60, RZ ;  /* 0x0000003c4e387224 */ /* 0x040fe200078e02ff */
[----:B------:R-:W-:Y:S01]  /*72d0*/  PRMT R102, R99, 0x8880, RZ ;  /* 0x0000888063667816 */ /* 0x000fe200000000ff */
[C---:B------:R-:W-:Y:S01]  /*72e0*/  IMAD R37, R78.reuse, R41, RZ ;  /* 0x000000294e257224 */ /* 0x040fe200078e02ff */
[----:B------:R-:W-:Y:S01]  /*72f0*/  SHF.L.U32 R136, R103, 0x8, RZ ;  /* 0x0000000867887819 */ /* 0x000fe200000006ff */
[C---:B------:R-:W-:Y:S01]  /*7300*/  IMAD R60, R78.reuse, R64, RZ ;  /* 0x000000404e3c7224 */ /* 0x040fe200078e02ff */
[----:B------:R-:W-:Y:S01]  /*7310*/  I2IP.S8.S32.SAT R64, R7, R6, RZ ;  /* 0x0000000607407239 */ /* 0x000fe200000014ff */
[C---:B------:R-:W-:Y:S01]  /*7320*/  IMAD R9, R78.reuse, R9, RZ ;  /* 0x000000094e097224 */ /* 0x040fe200078e02ff */
[----:B------:R-:W-:Y:S01]  /*7330*/  SHF.R.S32.HI R6, RZ, 0x18, R140 ;  /* 0x00000018ff067819 */ /* 0x000fe2000001148c */
[C---:B------:R-:W-:Y:S01]  /*7340*/  IMAD R41, R78.reuse, R45, RZ ;  /* 0x0000002d4e297224 */ /* 0x040fe200078e02ff */
[----:B------:R-:W-:Y:S01]  /*7350*/  SHF.R.S32.HI R7, RZ, 0x18, R142 ;  /* 0x00000018ff077819 */ /* 0x000fe2000001148e */
[----:B------:R-:W-:Y:S01]  /*7360*/  IMAD R45, R78, R49, RZ ;  /* 0x000000314e2d7224 */ /* 0x000fe200078e02ff */
[----:B------:R-:W-:Y:S01]  /*7370*/  SHF.L.U32 R133, R88, 0x8, RZ ;  /* 0x0000000858857819 */ /* 0x000fe200000006ff */
[C---:B------:R-:W-:Y:S01]  /*7380*/  IMAD R10, R78.reuse, R10, RZ ;  /* 0x0000000a4e0a7224 */ /* 0x040fe200078e02ff */
[----:B------:R-:W-:Y:S01]  /*7390*/  SHF.R.S32.HI R88, RZ, 0x18, R89 ;  /* 0x00000018ff587819 */ /* 0x000fe20000011459 */
[C---:B------:R-:W-:Y:S01]  /*73a0*/  IMAD R49, R78.reuse, R53, RZ ;  /* 0x000000354e317224 */ /* 0x040fe200078e02ff */
[----:B------:R-:W-:Y:S01]  /*73b0*/  SHF.L.U32 R130, R89, 0x8, RZ ;  /* 0x0000000859827819 */ /* 0x000fe200000006ff */
[-C--:B------:R-:W-:Y:S01]  /*73c0*/  IMAD R8, R81, R82.reuse, R8 ;  /* 0x0000005251087224 */ /* 0x080fe200078e0208 */
[----:B------:R-:W-:Y:S01]  /*73d0*/  SHF.R.S32.HI R81, RZ, 0x18, R139 ;  /* 0x00000018ff517819 */ /* 0x000fe2000001148b */
[C---:B------:R-:W-:Y:S01]  /*73e0*/  IMAD R53, R78.reuse, R57, RZ ;  /* 0x000000394e357224 */ /* 0x040fe200078e02ff */
[----:B------:R-:W-:Y:S01]  /*73f0*/  SHF.R.S32.HI R89, RZ, 0x18, R90 ;  /* 0x00000018ff597819 */ /* 0x000fe2000001145a */
[C---:B------:R-:W-:Y:S01]  /*7400*/  IMAD R11, R78.reuse, R11, RZ ;  /* 0x0000000b4e0b7224 */ /* 0x040fe200078e02ff */
[----:B------:R-:W-:Y:S01]  /*7410*/  SHF.R.S32.HI R90, RZ, 0x18, R91 ;  /* 0x00000018ff5a7819 */ /* 0x000fe2000001145b */
[C---:B------:R-:W-:Y:S01]  /*7420*/  IMAD R57, R78.reuse, R61, RZ ;  /* 0x0000003d4e397224 */ /* 0x040fe200078e02ff */
[----:B------:R-:W-:Y:S01]  /*7430*/  SHF.L.U32 R124, R91, 0x8, RZ ;  /* 0x000000085b7c7819 */ /* 0x000fe200000006ff */
[----:B------:R-:W-:Y:S01]  /*7440*/  IMAD R9, R83, R82, R9 ;  /* 0x0000005253097224 */ /* 0x000fe200078e0209 */
[----:B------:R-:W-:Y:S01]  /*7450*/  SHF.R.S32.HI R91, RZ, 0x18, R92 ;  /* 0x00000018ff5b7819 */ /* 0x000fe2000001145c */
[----:B------:R-:W-:Y:S01]  /*7460*/  IMAD R61, R78, R65, RZ ;  /* 0x000000414e3d7224 */ /* 0x000fe200078e02ff */
[----:B------:R-:W-:Y:S01]  /*7470*/  SHF.L.U32 R121, R92, 0x8, RZ ;  /* 0x000000085c797819 */ /* 0x000fe200000006ff */
[C---:B------:R-:W-:Y:S01]  /*7480*/  IMAD R12, R78.reuse, R12, RZ ;  /* 0x0000000c4e0c7224 */ /* 0x040fe200078e02ff */
[----:B------:R-:W-:Y:S01]  /*7490*/  SHF.R.S32.HI R92, RZ, 0x18, R93 ;  /* 0x00000018ff5c7819 */ /* 0x000fe2000001145d */
[----:B------:R-:W-:Y:S01]  /*74a0*/  IMAD.MOV.U32 R65, RZ, RZ, R141 ;  /* 0x000000ffff417224 */ /* 0x000fe200078e008d */
[----:B------:R-:W-:Y:S01]  /*74b0*/  SHF.L.U32 R118, R93, 0x8, RZ ;  /* 0x000000085d767819 */ /* 0x000fe200000006ff */
[----:B------:R-:W-:Y:S01]  /*74c0*/  IMAD R10, R7, R82, R10 ;  /* 0x00000052070a7224 */ /* 0x000fe200078e020a */
[----:B------:R-:W-:Y:S01]  /*74d0*/  MOV R7, R138 ;  /* 0x0000008a00077202 */ /* 0x000fe20000000f00 */
[----:B------:R-:W-:Y:S01]  /*74e0*/  IMAD R13, R78, R13, RZ ;  /* 0x0000000d4e0d7224 */ /* 0x000fe200078e02ff */
[----:B------:R-:W-:Y:S01]  /*74f0*/  SHF.R.S32.HI R93, RZ, 0x18, R94 ;  /* 0x00000018ff5d7819 */ /* 0x000fe2000001145e */
[----:B------:R-:W-:Y:S01]  /*7500*/  IMAD R11, R84, R82, R11 ;  /* 0x00000052540b7224 */ /* 0x000fe200078e020b */
[----:B------:R-:W-:Y:S01]  /*7510*/  I2IP.S8.S32.SAT R84, R5, R4, R64 ;  /* 0x0000000405547239 */ /* 0x000fe20000001440 */
[C---:B------:R-:W-:Y:S01]  /*7520*/  IMAD R14, R78.reuse, R14, RZ ;  /* 0x0000000e4e0e7224 */ /* 0x040fe200078e02ff */
[----:B------:R-:W-:Y:S01]  /*7530*/  SHF.R.S32.HI R5, RZ, 0x18, R137 ;  /* 0x00000018ff057819 */ /* 0x000fe20000011489 */
[----:B------:R-:W-:Y:S01]  /*7540*/  IMAD R12, R65, R82, R12 ;  /* 0x00000052410c7224 */ /* 0x000fe200078e020c */
[----:B------:R-:W-:Y:S01]  /*7550*/  I2IP.S8.S32.SAT R10, R11, R10, RZ ;  /* 0x0000000a0b0a7239 */ /* 0x000fe200000014ff */
[----:B------:R-:W-:Y:S01]  /*7560*/  IMAD R15, R78, R15, RZ ;  /* 0x0000000f4e0f7224 */ /* 0x000fe200078e02ff */
[----:B------:R-:W-:Y:S01]  /*7570*/  SHF.R.S32.HI R94, RZ, 0x18, R95 ;  /* 0x00000018ff5e7819 */ /* 0x000fe2000001145f */
[-C--:B------:R-:W-:Y:S01]  /*7580*/  IMAD R13, R6, R82.reuse, R13 ;  /* 0x00000052060d7224 */ /* 0x080fe200078e020d */
[----:B------:R-:W-:Y:S01]  /*7590*/  SHF.R.S32.HI R6, RZ, 0x18, R134 ;  /* 0x00000018ff067819 */ /* 0x000fe20000011486 */
[-C--:B------:R-:W-:Y:S01]  /*75a0*/  IMAD R14, R81, R82.reuse, R14 ;  /* 0x00000052510e7224 */ /* 0x080fe200078e020e */
        /* <DEDUP_REMOVED lines=10> */
[----:B------:R-:W-:Y:S01]  /*7650*/  MOV R5, R135 ;  /* 0x0000008700057202 */ /* 0x000fe20000000f00 */
[-C--:B------:R-:W-:Y:S01]  /*7660*/  IMAD R3, R4, R82.reuse, R3 ;  /* 0x0000005204037224 */ /* 0x080fe200078e0203 */
[----:B------:R-:W-:Y:S01]  /*7670*/  SHF.R.S32.HI R4, RZ, 0x18, R131 ;  /* 0x00000018ff047819 */ /* 0x000fe20000011483 */
[----:B------:R-:W-:Y:S01]  /*7680*/  IMAD R19, R86, R82, R19 ;  /* 0x0000005256137224 */ /* 0x000fe200078e0213 */
[----:B------:R-:W-:Y:S01]  /*7690*/  I2IP.S8.S32.SAT R86, R13, R12, R14 ;  /* 0x0000000c0d567239 */ /* 0x000fe2000000140e */
[----:B------:R-:W-:Y:S01]  /*76a0*/  IMAD R18, R78, R22, RZ ;  /* 0x000000164e127224 */ /* 0x000fe200078e02ff */
[----:B------:R-:W-:Y:S01]  /*76b0*/  SHF.L.U32 R109, R96, 0x8, RZ ;  /* 0x00000008606d7819 */ /* 0x000fe200000006ff */
[----:B------:R-:W-:Y:S01]  /*76c0*/  IMAD R16, R5, R82, R16 ;  /* 0x0000005205107224 */ /* 0x000fe200078e0210 */
[----:B------:R-:W-:Y:S01]  /*76d0*/  I2IP.S8.S32.SAT R19, R19, R3, RZ ;  /* 0x0000000313137239 */ /* 0x000fe200000014ff */
[----:B------:R-:W-:Y:S01]  /*76e0*/  IMAD R23, R78, R23, RZ ;  /* 0x000000174e177224 */ /* 0x000fe200078e02ff */
[----:B------:R-:W-:Y:S01]  /*76f0*/  MOV R3, R132 ;  /* 0x0000008400037202 */ /* 0x000fe20000000f00 */
[-C--:B------:R-:W-:Y:S01]  /*7700*/  IMAD R17, R6, R82.reuse, R17 ;  /* 0x0000005206117224 */ /* 0x080fe200078e0211 */
[----:B------:R-:W-:Y:S01]  /*7710*/  MOV R5, R129 ;  /* 0x0000008100057202 */ /* 0x000fe20000000f00 */
[-C--:B------:R-:W-:Y:S01]  /*7720*/  IMAD R18, R7, R82.reuse, R18 ;  /* 0x0000005207127224 */ /* 0x080fe200078e0212 */
[----:B------:R-:W-:Y:S01]  /*7730*/  SHF.R.S32.HI R7, RZ, 0x18, R127 ;  /* 0x00000018ff077819 */ /* 0x000fe2000001147f */
[----:B------:R-:W-:Y:S01]  /*7740*/  IMAD R23, R87, R82, R23 ;  /* 0x0000005257177224 */ /* 0x000fe200078e0217 */
[----:B------:R-:W-:Y:S01]  /*7750*/  I2IP.S8.S32.SAT R87, R2, R0, R19 ;  /* 0x0000000002577239 */ /* 0x000fe20000001413 */
[----:B------:R-:W-:Y:S01]  /*7760*/  IMAD R20, R3, R82, R20 ;  /* 0x0000005203147224 */ /* 0x000fe200078e0214 */
[----:B------:R-:W-:Y:S01]  /*7770*/  SHF.R.S32.HI R3, RZ, 0x18, R130 ;  /* 0x00000018ff037819 */ /* 0x000fe20000011482 */
[C---:B------:R-:W-:Y:S01]  /*7780*/  IMAD R22, R78.reuse, R26, RZ ;  /* 0x0000001a4e167224 */ /* 0x040fe200078e02ff */
[----:B------:R-:W-:Y:S01]  /*7790*/  I2IP.S8.S32.SAT R18, R23, R18, RZ ;  /* 0x0000001217127239 */ /* 0x000fe200000014ff */
[----:B------:R-:W-:Y:S01]  /*77a0*/  IMAD R27, R78, R27, RZ ;  /* 0x0000001b4e1b7224 */ /* 0x000fe200078e02ff */
[----:B------:R1:W-:Y:S01]  /*77b0*/  STS.128 [R153+UR49+0x6200], R84 ;  /* 0x0062005499007988 */ /* 0x0003e20008000c31 */
[----:B------:R-:W-:Y:S01]  /*77c0*/  IMAD R21, R4, R82, R21 ;  /* 0x0000005204157224 */ /* 0x000fe200078e0215 */
[----:B------:R-:W-:Y:S01]  /*77d0*/  I2IP.S8.S32.SAT R16, R17, R16, R18 ;  /* 0x0000001011107239 */ /* 0x000fe20000001412 */
[-C--:B------:R-:W-:Y:S01]  /*77e0*/  IMAD R22, R3, R82.reuse, R22 ;  /* 0x0000005203167224 */ /* 0x080fe200078e0216 */
[----:B------:R-:W-:Y:S01]  /*77f0*/  SHF.R.S32.HI R0, RZ, 0x18, R128 ;  /* 0x00000018ff007819 */ /* 0x000fe20000011480 */
[----:B------:R-:W-:Y:S01]  /*7800*/  IMAD R27, R88, R82, R27 ;  /* 0x00000052581b7224 */ /* 0x000fe200078e021b */
[----:B------:R-:W-:Y:S01]  /*7810*/  SHF.R.S32.HI R96, RZ, 0x18, R97 ;  /* 0x00000018ff607819 */ /* 0x000fe20000011461 */
[C---:B------:R-:W-:Y:S01]  /*7820*/  IMAD R26, R78.reuse, R30, RZ ;  /* 0x0000001e4e1a7224 */ /* 0x040fe200078e02ff */
[----:B------:R-:W-:Y:S01]  /*7830*/  SHF.L.U32 R106, R97, 0x8, RZ ;  /* 0x00000008616a7819 */ /* 0x000fe200000006ff */
[----:B------:R-:W-:Y:S01]  /*7840*/  IMAD R24, R5, R82, R24 ;  /* 0x0000005205187224 */ /* 0x000fe200078e0218 */
[----:B------:R-:W-:Y:S01]  /*7850*/  I2IP.S8.S32.SAT R17, R27, R22, RZ ;  /* 0x000000161b117239 */ /* 0x000fe200000014ff */
[----:B------:R-:W-:Y:S01]  /*7860*/  IMAD R31, R78, R31, RZ ;  /* 0x0000001f4e1f7224 */ /* 0x000fe200078e02ff */
[----:B------:R-:W-:Y:S01]  /*7870*/  SHF.R.S32.HI R5, RZ, 0x18, R124 ;  /* 0x00000018ff057819 */ /* 0x000fe2000001147c */
[----:B------:R-:W-:Y:S01]  /*7880*/  IMAD R25, R0, R82, R25 ;  /* 0x0000005200197224 */ /* 0x000fe200078e0219 */
[----:B------:R-:W-:Y:S01]  /*7890*/  I2IP.S8.S32.SAT R17, R21, R20, R17 ;  /* 0x0000001415117239 */ /* 0x000fe20000001411 */
[-C--:B------:R-:W-:Y:S01]  /*78a0*/  IMAD R26, R7, R82.reuse, R26 ;  /* 0x00000052071a7224 */ /* 0x080fe200078e021a */
[----:B------:R-:W-:Y:S01]  /*78b0*/  SHF.R.S32.HI R0, RZ, 0x18, R125 ;  /* 0x00000018ff007819 */ /* 0x000fe2000001147d */
[----:B------:R-:W-:Y:S01]  /*78c0*/  IMAD.MOV.U32 R3, RZ, RZ, R126 ;  /* 0x000000ffff037224 */ /* 0x000fe200078e007e */
[----:B------:R-:W-:Y:S01]  /*78d0*/  SHF.R.S32.HI R7, RZ, 0x18, R118 ;  /* 0x00000018ff077819 */ /* 0x000fe20000011476 */
[----:B------:R-:W-:Y:S01]  /*78e0*/  IMAD R31, R89, R82, R31 ;  /* 0x00000052591f7224 */ /* 0x000fe200078e021f */
[----:B------:R-:W-:Y:S01]  /*78f0*/  SHF.R.S32.HI R97, RZ, 0x18, R98 ;  /* 0x00000018ff617819 */ /* 0x000fe20000011462 */
[----:B------:R-:W-:Y:S01]  /*7900*/  IMAD R30, R78, R34, RZ ;  /* 0x000000224e1e7224 */ /* 0x000fe200078e02ff */
[----:B------:R-:W-:Y:S01]  /*7910*/  SHF.L.U32 R103, R98, 0x8, RZ ;  /* 0x0000000862677819 */ /* 0x000fe200000006ff */
[----:B------:R-:W-:Y:S01]  /*7920*/  IMAD R28, R3, R82, R28 ;  /* 0x00000052031c7224 */ /* 0x000fe200078e021c */
[----:B------:R-:W-:Y:S01]  /*7930*/  I2IP.S8.S32.SAT R18, R31, R26, RZ ;  /* 0x0000001a1f127239 */ /* 0x000fe200000014ff */
[----:B------:R-:W-:Y:S01]  /*7940*/  IMAD R35, R78, R35, RZ ;  /* 0x000000234e237224 */ /* 0x000fe200078e02ff */
[----:B------:R-:W-:Y:S01]  /*7950*/  MOV R3, R123 ;  /* 0x0000007b00037202 */ /* 0x000fe20000000f00 */
[----:B------:R-:W-:Y:S01]  /*7960*/  IMAD R29, R0, R82, R29 ;  /* 0x00000052001d7224 */ /* 0x000fe200078e021d */
[----:B------:R-:W-:Y:S01]  /*7970*/  I2IP.S8.S32.SAT R18, R25, R24, R18 ;  /* 0x0000001819127239 */ /* 0x000fe20000001412 */
[-C--:B------:R-:W-:Y:S01]  /*7980*/  IMAD R30, R5, R82.reuse, R30 ;  /* 0x00000052051e7224 */ /* 0x080fe200078e021e */
[----:B------:R-:W-:Y:S01]  /*7990*/  SHF.R.S32.HI R0, RZ, 0x18, R122 ;  /* 0x00000018ff007819 */ /* 0x000fe2000001147a */
[----:B------:R-:W-:Y:S01]  /*79a0*/  IMAD R35, R90, R82, R35 ;  /* 0x000000525a237224 */ /* 0x000fe200078e0223 */
[----:B------:R-:W-:Y:S01]  /*79b0*/  MOV R5, R120 ;  /* 0x0000007800057202 */ /* 0x000fe20000000f00 */
[----:B------:R-:W-:Y:S01]  /*79c0*/  IMAD R32, R3, R82, R32 ;  /* 0x0000005203207224 */ /* 0x000fe200078e0220 */
[----:B------:R-:W-:Y:S01]  /*79d0*/  SHF.R.S32.HI R3, RZ, 0x18, R121 ;  /* 0x00000018ff037819 */ /* 0x000fe20000011479 */
[C---:B------:R-:W-:Y:S01]  /*79e0*/  IMAD R34, R78.reuse, R38, RZ ;  /* 0x000000264e227224 */ /* 0x040fe200078e02ff */
[----:B------:R-:W-:Y:S01]  /*79f0*/  I2IP.S8.S32.SAT R19, R35, R30, RZ ;  /* 0x0000001e23137239 */ /* 0x000fe200000014ff */
[----:B------:R-:W-:Y:S01]  /*7a00*/  IMAD R39, R78, R39, RZ ;  /* 0x000000274e277224 */ /* 0x000fe200078e02ff */
[----:B------:R-:W-:Y:S01]  /*7a10*/  SHF.R.S32.HI R98, RZ, 0x18, R99 ;  /* 0x00000018ff627819 */ /* 0x000fe20000011463 */
[----:B------:R-:W-:Y:S01]  /*7a20*/  IMAD R33, R0, R82, R33 ;  /* 0x0000005200217224 */ /* 0x000fe200078e0221 */
[----:B------:R-:W-:Y:S01]  /*7a30*/  I2IP.S8.S32.SAT R19, R29, R28, R19 ;  /* 0x0000001c1d137239 */ /* 0x000fe20000001413 */
[-C--:B------:R-:W-:Y:S01]  /*7a40*/  IMAD R34, R3, R82.reuse, R34 ;  /* 0x0000005203227224 */ /* 0x080fe200078e0222 */
[----:B------:R-:W-:Y:S01]  /*7a50*/  SHF.R.S32.HI R0, RZ, 0x18, R119 ;  /* 0x00000018ff007819 */ /* 0x000fe20000011477 */
[----:B------:R-:W-:Y:S01]  /*7a60*/  IMAD R39, R91, R82, R39 ;  /* 0x000000525b277224 */ /* 0x000fe200078e0227 */
[----:B------:R-:W-:Y:S01]  /*7a70*/  MOV R3, R117 ;  /* 0x0000007500037202 */ /* 0x000fe20000000f00 */
[C---:B------:R-:W-:Y:S01]  /*7a80*/  IMAD R38, R78.reuse, R42, RZ ;  /* 0x0000002a4e267224 */ /* 0x040fe200078e02ff */
[----:B------:R1:W-:Y:S01]  /*7a90*/  STS.128 [R172+0x6200], R16 ;  /* 0x00620010ac007388 */ /* 0x0003e20000000c00 */
        /* <DEDUP_REMOVED lines=8> */
[-C--:B------:R-:W-:Y:S01]  /*7b20*/  IMAD R43, R92, R82.reuse, R43 ;  /* 0x000000525c2b7224 */ /* 0x080fe200078e022b */
[----:B------:R-:W-:Y:S01]  /*7b30*/  SHF.R.S32.HI R7, RZ, 0x18, R112 ;  /* 0x00000018ff077819 */ /* 0x000fe20000011470 */
[----:B------:R-:W-:Y:S01]  /*7b40*/  IMAD R40, R3, R82, R40 ;  /* 0x0000005203287224 */ /* 0x000fe200078e0228 */
[----:B------:R-:W-:Y:S01]  /*7b50*/  SHF.R.S32.HI R3, RZ, 0x18, R115 ;  /* 0x00000018ff037819 */ /* 0x000fe20000011473 */
[C---:B------:R-:W-:Y:S01]  /*7b60*/  IMAD R42, R78.reuse, R46, RZ ;  /* 0x0000002e4e2a7224 */ /* 0x040fe200078e02ff */
[----:B------:R-:W-:Y:S01]  /*7b70*/  I2IP.S8.S32.SAT R38, R43, R38, RZ ;  /* 0x000000262b267239 */ /* 0x000fe200000014ff */
[----:B------:R-:W-:Y:S01]  /*7b80*/  IMAD R47, R78, R47, RZ ;  /* 0x0000002f4e2f7224 */ /* 0x000fe200078e02ff */
[----:B------:R-:W-:Y:S01]  /*7b90*/  SHF.L.U32 R100, R99, 0x8, RZ ;  /* 0x0000000863647819 */ /* 0x000fe200000006ff */
[----:B------:R-:W-:Y:S01]  /*7ba0*/  IMAD R41, R0, R82, R41 ;  /* 0x0000005200297224 */ /* 0x000fe200078e0229 */
[----:B------:R-:W-:Y:S01]  /*7bb0*/  I2IP.S8.S32.SAT R33, R37, R36, R38 ;  /* 0x0000002425217239 */ /* 0x000fe20000001426 */
[-C--:B------:R-:W-:Y:S01]  /*7bc0*/  IMAD R42, R3, R82.reuse, R42 ;  /* 0x00000052032a7224 */ /* 0x080fe200078e022a */
[----:B------:R-:W-:Y:S01]  /*7bd0*/  SHF.R.S32.HI R0, RZ, 0x18, R113 ;  /* 0x00000018ff007819 */ /* 0x000fe20000011471 */
[----:B------:R-:W-:Y:S01]  /*7be0*/  IMAD R47, R93, R82, R47 ;  /* 0x000000525d2f7224 */ /* 0x000fe200078e022f */
[----:B------:R-:W-:Y:S01]  /*7bf0*/  IADD3 R76, PT, PT, R76, 0x1, RZ ;  /* 0x000000014c4c7810 */ /* 0x000fe20007ffe0ff */
[C---:B------:R-:W-:Y:S02]  /*7c00*/  IMAD R46, R78.reuse, R50, RZ ;  /* 0x000000324e2e7224 */ /* 0x040fe400078e02ff */
        /* <DEDUP_REMOVED lines=8> */
[----:B------:R-:W-:Y:S02]  /*7c90*/  IMAD.MOV.U32 R3, RZ, RZ, R111 ;  /* 0x000000ffff037224 */ /* 0x000fe400078e006f */
[-C--:B------:R-:W-:Y:S02]  /*7ca0*/  IMAD R51, R94, R82.reuse, R51 ;  /* 0x000000525e337224 */ /* 0x080fe400078e0233 */
[----:B------:R-:W-:Y:S01]  /*7cb0*/  IMAD R48, R3, R82, R48 ;  /* 0x0000005203307224 */ /* 0x000fe200078e0230 */
[----:B------:R-:W-:Y:S01]  /*7cc0*/  SHF.R.S32.HI R3, RZ, 0x18, R109 ;  /* 0x00000018ff037819 */ /* 0x000fe2000001146d */
[C---:B------:R-:W-:Y:S01]  /*7cd0*/  IMAD R50, R78.reuse, R54, RZ ;  /* 0x000000364e327224 */ /* 0x040fe200078e02ff */
[----:B------:R-:W-:Y:S01]  /*7ce0*/  I2IP.S8.S32.SAT R35, R51, R46, RZ ;  /* 0x0000002e33237239 */ /* 0x000fe200000014ff */
[----:B------:R-:W-:Y:S02]  /*7cf0*/  IMAD R55, R78, R55, RZ ;  /* 0x000000374e377224 */ /* 0x000fe400078e02ff */
[----:B------:R-:W-:Y:S01]  /*7d00*/  IMAD R49, R0, R82, R49 ;  /* 0x0000005200317224 */ /* 0x000fe200078e0231 */
[----:B------:R-:W-:Y:S01]  /*7d10*/  I2IP.S8.S32.SAT R35, R45, R44, R35 ;  /* 0x0000002c2d237239 */ /* 0x000fe20000001423 */
[-C--:B------:R-:W-:Y:S01]  /*7d20*/  IMAD R50, R3, R82.reuse, R50 ;  /* 0x0000005203327224 */ /* 0x080fe200078e0232 */
[----:B------:R-:W-:Y:S01]  /*7d30*/  SHF.R.S32.HI R0, RZ, 0x18, R107 ;  /* 0x00000018ff007819 */ /* 0x000fe2000001146b */
[----:B------:R-:W-:Y:S01]  /*7d40*/  IMAD R55, R95, R82, R55 ;  /* 0x000000525f377224 */ /* 0x000fe200078e0237 */
[----:B------:R-:W-:Y:S01]  /*7d50*/  SHF.R.S32.HI R3, RZ, 0x18, R106 ;  /* 0x00000018ff037819 */ /* 0x000fe2000001146a */
        /* <DEDUP_REMOVED lines=11> */
[----:B------:R-:W-:Y:S01]  /*7e10*/  SHF.R.S32.HI R3, RZ, 0x18, R103 ;  /* 0x00000018ff037819 */ /* 0x000fe20000011467 */
[----:B------:R-:W-:Y:S02]  /*7e20*/  IMAD R58, R78, R62, RZ ;  /* 0x0000003e4e3a7224 */ /* 0x000fe400078e02ff */
[----:B------:R-:W-:Y:S01]  /*7e30*/  IMAD R56, R5, R82, R56 ;  /* 0x0000005205387224 */ /* 0x000fe200078e0238 */
[----:B------:R-:W-:Y:S01]  /*7e40*/  MOV R5, R102 ;  /* 0x0000006600057202 */ /* 0x000fe20000000f00 */
[----:B------:R-:W-:Y:S01]  /*7e50*/  IMAD R57, R0, R82, R57 ;  /* 0x0000005200397224 */ /* 0x000fe200078e0239 */
[----:B------:R-:W-:Y:S01]  /*7e60*/  SHF.R.S32.HI R0, RZ, 0x18, R101 ;  /* 0x00000018ff007819 */ /* 0x000fe20000011465 */
[C---:B------:R-:W-:Y:S01]  /*7e70*/  IMAD R63, R78.reuse, R63, RZ ;  /* 0x0000003f4e3f7224 */ /* 0x040fe200078e02ff */
[----:B------:R-:W-:Y:S01]  /*7e80*/  I2IP.S8.S32.SAT R54, R59, R54, RZ ;  /* 0x000000363b367239 */ /* 0x000fe200000014ff */
[-C--:B------:R-:W-:Y:S01]  /*7e90*/  IMAD R58, R3, R82.reuse, R58 ;  /* 0x00000052033a7224 */ /* 0x080fe200078e023a */
[----:B------:R-:W-:Y:S01]  /*7ea0*/  SHF.R.S32.HI R3, RZ, 0x18, R100 ;  /* 0x00000018ff037819 */ /* 0x000fe20000011464 */
[----:B------:R-:W-:Y:S01]  /*7eb0*/  IMAD R63, R97, R82, R63 ;  /* 0x00000052613f7224 */ /* 0x000fe200078e023f */
[----:B------:R-:W-:Y:S01]  /*7ec0*/  I2IP.S8.S32.SAT R49, R53, R52, R54 ;  /* 0x0000003435317239 */ /* 0x000fe20000001436 */
        /* <DEDUP_REMOVED lines=19> */
[----:B------:R-:W-:Y:S02]  /*8000*/  UIADD3 UR8, UP0, UPT, UR52, 0x680, URZ ;  /* 0x0000068034087890 */ /* 0x000fe4000ff1e0ff */
[----:B------:R-:W-:Y:S02]  /*8010*/  UIADD3 UR5, UPT, UPT, UR41, 0x40, URZ ;  /* 0x0000004029057890 */ /* 0x000fe4000fffe0ff */
[----:B------:R-:W-:Y:S02]  /*8020*/  UIADD3 UR4, UPT, UPT, UR49, 0x6200, URZ ;  /* 0x0000620031047890 */ /* 0x000fe4000fffe0ff */
[----:B------:R-:W-:Y:S01]  /*8030*/  UIADD3.X UR9, UPT, UPT, URZ, UR53, URZ, UP0, !UPT ;  /* 0x00000035ff097290 */ /* 0x000fe200087fe4ff */
[----:B------:R-:W-:Y:S01]  /*8040*/  UMOV UR6, UR42 ;  /* 0x0000002a00067c82 */ /* 0x000fe20008000000 */
[----:B------:R-:W-:Y:S07]  /*8050*/  UMOV UR7, UR36 ;  /* 0x0000002400077c82 */ /* 0x000fee0008000000 */
[----:B------:R2:W-:Y:S01]  /*8060*/  UTMASTG.3D [UR4], [UR8] ;  /* 0x00000004080073b5 */ /* 0x0005e20008010000 */
[----:B------:R0:W-:Y:S01]  /*8070*/  UTMACMDFLUSH ;  /* 0x00000000000079b7 */ /* 0x0001e20000000000 */
[----:B--2---:R-:W-:Y:S04]  /*8080*/  DEPBAR.LE SB0, 0x1 ;  /* 0x000080400000791a */ /* 0x004fe80000000000 */
.L_x_101:
[----:B------:R-:W-:Y:S05]  /*8090*/  BSYNC.RECONVERGENT B0 ;  /* 0x0000000000007941 */ /* 0x000fea0003800200 */
.L_x_100:
[----:B------:R-:W-:Y:S01]  /*80a0*/  BAR.SYNC.DEFER_BLOCKING 0x1, 0x80 ;  /* 0x0042000000007b1d */ /* 0x000fe20000010000 */
[----:B------:R-:W-:Y:S01]  /*80b0*/  ISETP.NE.AND P2, PT, R168, RZ, PT ;  /* 0x000000ffa800720c */ /* 0x000fe20003f45270 */
[----:B------:R-:W-:Y:S01]  /*80c0*/  IMAD.IADD R20, R75, 0x1, R150 ;  /* 0x000000014b147824 */ /* 0x000fe200078e0296 */
[----:B------:R-:W-:Y:S01]  /*80d0*/  ISETP.NE.AND P0, PT, R169, 0x2, PT ;  /* 0x00000002a900780c */ /* 0x000fe20003f05270 */
[----:B------:R-:W-:Y:S01]  /*80e0*/  IMAD.IADD R21, R77, 0x1, R152 ;  /* 0x000000014d157824 */ /* 0x000fe200078e0298 */
[----:B------:R-:W-:Y:S02]  /*80f0*/  ISETP.NE.AND P1, PT, R76, 0x4, PT ;  /* 0x000000044c00780c */ /* 0x000fe40003f25270 */
[----:B------:R-:W-:Y:S02]  /*8100*/  SEL R0, RZ, 0x1, P0 ;  /* 0x00000001ff007807 */ /* 0x000fe40000000000 */
[----:B------:R-:W-:Y:S02]  /*8110*/  SEL R3, RZ, 0x1, P1 ;  /* 0x00000001ff037807 */ /* 0x000fe40000800000 */
[----:B------:R-:W-:Y:S02]  /*8120*/  LOP3.LUT R161, R161, R0, RZ, 0x3c, !PT ;  /* 0x00000000a1a17212 */ /* 0x000fe400078e3cff */
[----:B------:R-:W-:Y:S02]  /*8130*/  LOP3.LUT R162, R162, R3, RZ, 0x3c, !PT ;  /* 0x00000003a2a27212 */ /* 0x000fe400078e3cff */
[----:B------:R-:W-:Y:S02]  /*8140*/  @P2 R2UR UR36, R158 ;  /* 0x000000009e2422ca */ /* 0x000fe400000e0000 */
[----:B------:R-:W-:Y:S02]  /*8150*/  SEL R169, R169, RZ, P0 ;  /* 0x000000ffa9a97207 */ /* 0x000fe40000000000 */
[----:B------:R-:W-:Y:S01]  /*8160*/  SEL R76, R76, RZ, P1 ;  /* 0x000000ff4c4c7207 */ /* 0x000fe20000800000 */
[----:B------:R-:W-:Y:S10]  /*8170*/  @P2 BRA `(.L_x_102) ;  /* 0xffffffc400842947 */ /* 0x000ff4000383ffff */
[----:B------:R-:W-:Y:S05]  /*8180*/  EXIT ;  /* 0x000000000000794d */ /* 0x000fea0003800000 */
.L_x_19:
[----:B--2---:R2:W1:Y:S02]  /*8190*/  SYNCS.PHASECHK.TRANS64.TRYWAIT P0, [R3+URZ+0xc0], R2 ;  /* 0x0000c002030075a7 */ /* 0x00446400080011ff */
[----:B-1----:R-:W-:Y:S05]  /*81a0*/  @!P0 NANOSLEEP.SYNCS 0x989680 ;  /* 0x009896800000895d */ /* 0x002fea0003900000 */
[----:B------:R-:W1:Y:S02]  /*81b0*/  @!P0 SYNCS.PHASECHK.TRANS64 P0, [R3+URZ+0xc0], R2 ;  /* 0x0000c002030085a7 */ /* 0x000e6400080010ff */
[----:B-1----:R-:W-:Y:S05]  /*81c0*/  @!P0 BRA `(.L_x_19) ;  /* 0xfffffffc00f08947 */ /* 0x002fea000383ffff */
[----:B------:R-:W-:Y:S05]  /*81d0*/  BRA `(.L_x_103) ;  /* 0xffffff9000e47947 */ /* 0x000fea000383ffff */
.L_x_22:
[----:B-1----:R-:W-:-:S07]  /*81e0*/  MOV R2, UR33 ;  /* 0x0000002100027c02 */ /* 0x002fce0008000f00 */
.L_x_104:
[----:B-1----:R1:W2:Y:S02]  /*81f0*/  SYNCS.PHASECHK.TRANS64.TRYWAIT P0, [R2+URZ+0x10], R5 ;  /* 0x00001005020075a7 */ /* 0x0022a400080011ff */
[----:B--2---:R-:W-:Y:S05]  /*8200*/  @!P0 NANOSLEEP.SYNCS 0x989680 ;  /* 0x009896800000895d */ /* 0x004fea0003900000 */
[----:B------:R-:W2:Y:S02]  /*8210*/  @!P0 SYNCS.PHASECHK.TRANS64 P0, [R2+URZ+0x10], R5 ;  /* 0x00001005020085a7 */ /* 0x000ea400080010ff */
[----:B--2---:R-:W-:Y:S05]  /*8220*/  @!P0 BRA `(.L_x_104) ;  /* 0xfffffffc00f08947 */ /* 0x004fea000383ffff */
[----:B------:R-:W-:Y:S05]  /*8230*/  BRA `(.L_x_21) ;  /* 0xffffff9400347947 */ /* 0x000fea000383ffff */
.L_x_28:
[----:B-1----:R-:W-:-:S07]  /*8240*/  MOV R2, UR17 ;  /* 0x0000001100027c02 */ /* 0x002fce0008000f00 */
.L_x_105:
[----:B-1----:R1:W2:Y:S02]  /*8250*/  SYNCS.PHASECHK.TRANS64.TRYWAIT P0, [R2+URZ+0x10], R5 ;  /* 0x00001005020075a7 */ /* 0x0022a400080011ff */
[----:B--2---:R-:W-:Y:S05]  /*8260*/  @!P0 NANOSLEEP.SYNCS 0x989680 ;  /* 0x009896800000895d */ /* 0x004fea0003900000 */
[----:B------:R-:W2:Y:S02]  /*8270*/  @!P0 SYNCS.PHASECHK.TRANS64 P0, [R2+URZ+0x10], R5 ;  /* 0x00001005020085a7 */ /* 0x000ea400080010ff */
[----:B--2---:R-:W-:Y:S05]  /*8280*/  @!P0 BRA `(.L_x_105) ;  /* 0xfffffffc00f08947 */ /* 0x004fea000383ffff */
[----:B------:R-:W-:Y:S05]  /*8290*/  BRA `(.L_x_27) ;  /* 0xffffff9400d87947 */ /* 0x000fea000383ffff */
.L_x_32:
[----:B-1----:R1:W2:Y:S02]  /*82a0*/  SYNCS.PHASECHK.TRANS64.TRYWAIT P0, [R2+URZ+0x50], R3 ;  /* 0x00005003020075a7 */ /* 0x0022a400080011ff */
[----:B--2---:R-:W-:Y:S05]  /*82b0*/  @!P0 NANOSLEEP.SYNCS 0x989680 ;  /* 0x009896800000895d */ /* 0x004fea0003900000 */
[----:B------:R-:W2:Y:S02]  /*82c0*/  @!P0 SYNCS.PHASECHK.TRANS64 P0, [R2+URZ+0x50], R3 ;  /* 0x00005003020085a7 */ /* 0x000ea400080010ff */
[----:B--2---:R-:W-:Y:S05]  /*82d0*/  @!P0 BRA `(.L_x_32) ;  /* 0xfffffffc00f08947 */ /* 0x004fea000383ffff */
[----:B------:R-:W-:Y:S05]  /*82e0*/  BRA `(.L_x_106) ;  /* 0xffffff9800647947 */ /* 0x000fea000383ffff */
.L_x_36:
[----:B----4-:R-:W-:-:S07]  /*82f0*/  MOV R0, UR4 ;  /* 0x0000000400007c02 */ /* 0x010fce0008000f00 */
.L_x_107:
[----:B-1----:R1:W2:Y:S02]  /*8300*/  SYNCS.PHASECHK.TRANS64.TRYWAIT P0, [R0+URZ], R3 ;  /* 0x00000003000075a7 */ /* 0x0022a400080011ff */
[----:B--2---:R-:W-:Y:S05]  /*8310*/  @!P0 NANOSLEEP.SYNCS 0x989680 ;  /* 0x009896800000895d */ /* 0x004fea0003900000 */
[----:B------:R-:W2:Y:S02]  /*8320*/  @!P0 SYNCS.PHASECHK.TRANS64 P0, [R0+URZ], R3 ;  /* 0x00000003000085a7 */ /* 0x000ea400080010ff */
[----:B--2---:R-:W-:Y:S05]  /*8330*/  @!P0 BRA `(.L_x_107) ;  /* 0xfffffffc00f08947 */ /* 0x004fea000383ffff */
[----:B------:R-:W-:Y:S05]  /*8340*/  BRA `(.L_x_108) ;  /* 0xffffff9c00d47947 */ /* 0x000fea000383ffff */
.L_x_39:
[----:B-1----:R1:W2:Y:S02]  /*8350*/  SYNCS.PHASECHK.TRANS64.TRYWAIT P0, [R0+URZ+0xb0], R5 ;  /* 0x0000b005000075a7 */ /* 0x0022a400080011ff */
[----:B--2---:R-:W-:Y:S05]  /*8360*/  @!P0 NANOSLEEP.SYNCS 0x989680 ;  /* 0x009896800000895d */ /* 0x004fea0003900000 */
[----:B------:R-:W2:Y:S02]  /*8370*/  @!P0 SYNCS.PHASECHK.TRANS64 P0, [R0+URZ+0xb0], R5 ;  /* 0x0000b005000085a7 */ /* 0x000ea400080010ff */
[----:B--2---:R-:W-:Y:S05]  /*8380*/  @!P0 BRA `(.L_x_39) ;  /* 0xfffffffc00f08947 */ /* 0x004fea000383ffff */
[----:B------:R-:W-:Y:S05]  /*8390*/  BRA `(.L_x_109) ;  /* 0xffffffa000307947 */ /* 0x000fea000383ffff */
.L_x_40:
[----:B------:R-:W-:-:S07]  /*83a0*/  MOV R0, UR5 ;  /* 0x0000000500007c02 */ /* 0x000fce0008000f00 */
.L_x_110:
[----:B-1----:R1:W2:Y:S02]  /*83b0*/  SYNCS.PHASECHK.TRANS64.TRYWAIT P0, [R0+URZ+0x60], R5 ;  /* 0x00006005000075a7 */ /* 0x0022a400080011ff */
[----:B--2---:R-:W-:Y:S05]  /*83c0*/  @!P0 NANOSLEEP.SYNCS 0x989680 ;  /* 0x009896800000895d */ /* 0x004fea0003900000 */
[----:B------:R-:W2:Y:S02]  /*83d0*/  @!P0 SYNCS.PHASECHK.TRANS64 P0, [R0+URZ+0x60], R5 ;  /* 0x00006005000085a7 */ /* 0x000ea400080010ff */
[----:B--2---:R-:W-:Y:S05]  /*83e0*/  @!P0 BRA `(.L_x_110) ;  /* 0xfffffffc00f08947 */ /* 0x004fea000383ffff */
[----:B------:R-:W-:Y:S05]  /*83f0*/  BRA `(.L_x_111) ;  /* 0xffffffa000407947 */ /* 0x000fea000383ffff */
.L_x_41:
[----:B-1----:R1:W2:Y:S02]  /*8400*/  SYNCS.PHASECHK.TRANS64.TRYWAIT P1, [R0+URZ+0x50], R5 ;  /* 0x00005005000075a7 */ /* 0x0022a400080211ff */
[----:B--2---:R-:W-:Y:S05]  /*8410*/  @!P1 NANOSLEEP.SYNCS 0x989680 ;  /* 0x009896800000995d */ /* 0x004fea0003900000 */
[----:B------:R-:W2:Y:S02]  /*8420*/  @!P1 SYNCS.PHASECHK.TRANS64 P1, [R0+URZ+0x50], R5 ;  /* 0x00005005000095a7 */ /* 0x000ea400080210ff */
[----:B--2---:R-:W-:Y:S05]  /*8430*/  @!P1 BRA `(.L_x_41) ;  /* 0xfffffffc00f09947 */ /* 0x004fea000383ffff */
[----:B------:R-:W-:Y:S05]  /*8440*/  BRA `(.L_x_112) ;  /* 0xffffffa000707947 */ /* 0x000fea000383ffff */
.L_x_44:
[----:B------:R-:W-:-:S07]  /*8450*/  MOV R0, UR5 ;  /* 0x0000000500007c02 */ /* 0x000fce0008000f00 */
.L_x_113:
[----:B-1----:R1:W2:Y:S02]  /*8460*/  SYNCS.PHASECHK.TRANS64.TRYWAIT P0, [R0+URZ+0x60], R3 ;  /* 0x00006003000075a7 */ /* 0x0022a400080011ff */
[----:B--2---:R-:W-:Y:S05]  /*8470*/  @!P0 NANOSLEEP.SYNCS 0x989680 ;  /* 0x009896800000895d */ /* 0x004fea0003900000 */
[----:B------:R-:W2:Y:S02]  /*8480*/  @!P0 SYNCS.PHASECHK.TRANS64 P0, [R0+URZ+0x60], R3 ;  /* 0x00006003000085a7 */ /* 0x000ea400080010ff */
[----:B--2---:R-:W-:Y:S05]  /*8490*/  @!P0 BRA `(.L_x_113) ;  /* 0xfffffffc00f08947 */ /* 0x004fea000383ffff */
[----:B------:R-:W-:Y:S05]  /*84a0*/  BRA `(.L_x_43) ;  /* 0xffffffa000c47947 */ /* 0x000fea000383ffff */
.L_x_51:
[----:B-1----:R1:W2:Y:S02]  /*84b0*/  SYNCS.PHASECHK.TRANS64.TRYWAIT P1, [R0+URZ+0x50], R5 ;  /* 0x00005005000075a7 */ /* 0x0022a400080211ff */
[----:B--2---:R-:W-:Y:S05]  /*84c0*/  @!P1 NANOSLEEP.SYNCS 0x989680 ;  /* 0x009896800000995d */ /* 0x004fea0003900000 */
[----:B------:R-:W2:Y:S02]  /*84d0*/  @!P1 SYNCS.PHASECHK.TRANS64 P1, [R0+URZ+0x50], R5 ;  /* 0x00005005000095a7 */ /* 0x000ea400080210ff */
[----:B--2---:R-:W-:Y:S05]  /*84e0*/  @!P1 BRA `(.L_x_51) ;  /* 0xfffffffc00f09947 */ /* 0x004fea000383ffff */
[----:B------:R-:W-:Y:S05]  /*84f0*/  BRA `(.L_x_114) ;  /* 0xffffffa800347947 */ /* 0x000fea000383ffff */
.L_x_52:
[----:B------:R-:W-:-:S07]  /*8500*/  MOV R3, UR7 ;  /* 0x0000000700037c02 */ /* 0x000fce0008000f00 */
.L_x_115:
[----:B-1----:R1:W2:Y:S02]  /*8510*/  SYNCS.PHASECHK.TRANS64.TRYWAIT P0, [R3+URZ+0x90], R0 ;  /* 0x00009000030075a7 */ /* 0x0022a400080011ff */
[----:B--2---:R-:W-:Y:S05]  /*8520*/  @!P0 NANOSLEEP.SYNCS 0x989680 ;  /* 0x009896800000895d */ /* 0x004fea0003900000 */
[----:B------:R-:W2:Y:S02]  /*8530*/  @!P0 SYNCS.PHASECHK.TRANS64 P0, [R3+URZ+0x90], R0 ;  /* 0x00009000030085a7 */ /* 0x000ea400080010ff */
[----:B--2---:R-:W-:Y:S05]  /*8540*/  @!P0 BRA `(.L_x_115) ;  /* 0xfffffffc00f08947 */ /* 0x004fea000383ffff */
[----:B------:R-:W-:Y:S05]  /*8550*/  BRA `(.L_x_116) ;  /* 0xffffffa8006c7947 */ /* 0x000fea000383ffff */
.L_x_55:
[----:B------:R-:W-:Y:S07]  /*8560*/  MOV R0, UR6 ;  /* 0x0000000600007c02 */ /* 0x000fee0008000f00 */
.L_x_117:
[----:B-1----:R1:W2:Y:S02]  /*8570*/  SYNCS.PHASECHK.TRANS64.TRYWAIT P0, [R0+URZ], R3 ;  /* 0x00000003000075a7 */ /* 0x0022a400080011ff */
[----:B--2---:R-:W-:Y:S05]  /*8580*/  @!P0 NANOSLEEP.SYNCS 0x989680 ;  /* 0x009896800000895d */ /* 0x004fea0003900000 */
[----:B------:R-:W2:Y:S02]  /*8590*/  @!P0 SYNCS.PHASECHK.TRANS64 P0, [R0+URZ], R3 ;  /* 0x00000003000085a7 */ /* 0x000ea400080010ff */
[----:B--2---:R-:W-:Y:S05]  /*85a0*/  @!P0 BRA `(.L_x_117) ;  /* 0xfffffffc00f08947 */ /* 0x004fea000383ffff */
[----:B------:R-:W-:Y:S05]  /*85b0*/  BRA `(.L_x_54) ;  /* 0xffffffa800887947 */ /* 0x000fea000383ffff */
.L_x_58:
[----:B------:R-:W-:-:S07]  /*85c0*/  MOV R0, UR6 ;  /* 0x0000000600007c02 */ /* 0x000fce0008000f00 */
.L_x_118:
[----:B--2---:R2:W4:Y:S02]  /*85d0*/  SYNCS.PHASECHK.TRANS64.TRYWAIT P0, [R0+URZ], R3 ;  /* 0x00000003000075a7 */ /* 0x00452400080011ff */
[----:B----4-:R-:W-:Y:S05]  /*85e0*/  @!P0 NANOSLEEP.SYNCS 0x989680 ;  /* 0x009896800000895d */ /* 0x010fea0003900000 */
[----:B------:R-:W4:Y:S02]  /*85f0*/  @!P0 SYNCS.PHASECHK.TRANS64 P0, [R0+URZ], R3 ;  /* 0x00000003000085a7 */ /* 0x000f2400080010ff */
[----:B----4-:R-:W-:Y:S05]  /*8600*/  @!P0 BRA `(.L_x_118) ;  /* 0xfffffffc00f08947 */ /* 0x010fea000383ffff */
[----:B------:R-:W-:Y:S05]  /*8610*/  BRA `(.L_x_119) ;  /* 0xffffffac00647947 */ /* 0x000fea000383ffff */
.L_x_59:
[----:B------:R-:W-:-:S07]  /*8620*/  MOV R0, UR6 ;  /* 0x0000000600007c02 */ /* 0x000fce0008000f00 */
.L_x_120:
[----:B-1----:R1:W2:Y:S02]  /*8630*/  SYNCS.PHASECHK.TRANS64.TRYWAIT P0, [R0+URZ], R3 ;  /* 0x00000003000075a7 */ /* 0x0022a400080011ff */
[----:B--2---:R-:W-:Y:S05]  /*8640*/  @!P0 NANOSLEEP.SYNCS 0x989680 ;  /* 0x009896800000895d */ /* 0x004fea0003900000 */
[----:B------:R-:W2:Y:S02]  /*8650*/  @!P0 SYNCS.PHASECHK.TRANS64 P0, [R0+URZ], R3 ;  /* 0x00000003000085a7 */ /* 0x000ea400080010ff */
[----:B--2---:R-:W-:Y:S05]  /*8660*/  @!P0 BRA `(.L_x_120) ;  /* 0xfffffffc00f08947 */ /* 0x004fea000383ffff */
[----:B------:R-:W-:Y:S05]  /*8670*/  BRA `(.L_x_121) ;  /* 0xffffffac00707947 */ /* 0x000fea000383ffff */
.L_x_60:
[----:B------:R-:W-:-:S07]  /*8680*/  MOV R0, UR6 ;  /* 0x0000000600007c02 */ /* 0x000fce0008000f00 */
.L_x_122:
[----:B-1----:R1:W2:Y:S02]  /*8690*/  SYNCS.PHASECHK.TRANS64.TRYWAIT P0, [R0+URZ], R3 ;  /* 0x00000003000075a7 */ /* 0x0022a400080011ff */
[----:B--2---:R-:W-:Y:S05]  /*86a0*/  @!P0 NANOSLEEP.SYNCS 0x989680 ;  /* 0x009896800000895d */ /* 0x004fea0003900000 */
[----:B------:R-:W2:Y:S02]  /*86b0*/  @!P0 SYNCS.PHASECHK.TRANS64 P0, [R0+URZ], R3 ;  /* 0x00000003000085a7 */ /* 0x000ea400080010ff */
[----:B--2---:R-:W-:Y:S05]  /*86c0*/  @!P0 BRA `(.L_x_122) ;  /* 0xfffffffc00f08947 */ /* 0x004fea000383ffff */
[----:B------:R-:W-:Y:S05]  /*86d0*/  BRA `(.L_x_123) ;  /* 0xffffffac007c7947 */ /* 0x000fea000383ffff */
.L_x_61:
[----:B------:R-:W-:-:S07]  /*86e0*/  MOV R0, UR7 ;  /* 0x0000000700007c02 */ /* 0x000fce0008000f00 */
.L_x_124:
[----:B-1----:R1:W2:Y:S02]  /*86f0*/  SYNCS.PHASECHK.TRANS64.TRYWAIT P0, [R0+URZ], R3 ;  /* 0x00000003000075a7 */ /* 0x0022a400080011ff */
[----:B--2---:R-:W-:Y:S05]  /*8700*/  @!P0 NANOSLEEP.SYNCS 0x989680 ;  /* 0x009896800000895d */ /* 0x004fea0003900000 */
[----:B------:R-:W2:Y:S02]  /*8710*/  @!P0 SYNCS.PHASECHK.TRANS64 P0, [R0+URZ], R3 ;  /* 0x00000003000085a7 */ /* 0x000ea400080010ff */
[----:B--2---:R-:W-:Y:S05]  /*8720*/  @!P0 BRA `(.L_x_124) ;  /* 0xfffffffc00f08947 */ /* 0x004fea000383ffff */
[----:B------:R-:W-:Y:S05]  /*8730*/  BRA `(.L_x_125) ;  /* 0xffffffac00887947 */ /* 0x000fea000383ffff */
.L_x_66:
[----:B--2---:R2:W3:Y:S02]  /*8740*/  SYNCS.PHASECHK.TRANS64.TRYWAIT P0, [R0+URZ+0x50], R3 ;  /* 0x00005003000075a7 */ /* 0x0044e400080011ff */
[----:B---3--:R-:W-:Y:S05]  /*8750*/  @!P0 NANOSLEEP.SYNCS 0x989680 ;  /* 0x009896800000895d */ /* 0x008fea0003900000 */
[----:B------:R-:W3:Y:S02]  /*8760*/  @!P0 SYNCS.PHASECHK.TRANS64 P0, [R0+URZ+0x50], R3 ;  /* 0x00005003000085a7 */ /* 0x000ee400080010ff */
[----:B---3--:R-:W-:Y:S05]  /*8770*/  @!P0 BRA `(.L_x_66) ;  /* 0xfffffffc00f08947 */ /* 0x008fea000383ffff */
[----:B------:R-:W-:Y:S05]  /*8780*/  BRA `(.L_x_126) ;  /* 0xffffffb0008c7947 */ /* 0x000fea000383ffff */
.L_x_69:
[----:B------:R-:W-:Y:S07]  /*8790*/  MOV R0, UR7 ;  /* 0x0000000700007c02 */ /* 0x000fee0008000f00 */
.L_x_127:
[----:B--2---:R2:W3:Y:S02]  /*87a0*/  SYNCS.PHASECHK.TRANS64.TRYWAIT P0, [R0+URZ+0x48], R3 ;  /* 0x00004803000075a7 */ /* 0x0044e400080011ff */
[----:B---3--:R-:W-:Y:S05]  /*87b0*/  @!P0 NANOSLEEP.SYNCS 0x989680 ;  /* 0x009896800000895d */ /* 0x008fea0003900000 */
[----:B------:R-:W3:Y:S02]  /*87c0*/  @!P0 SYNCS.PHASECHK.TRANS64 P0, [R0+URZ+0x48], R3 ;  /* 0x00004803000085a7 */ /* 0x000ee400080010ff */
[----:B---3--:R-:W-:Y:S05]  /*87d0*/  @!P0 BRA `(.L_x_127) ;  /* 0xfffffffc00f08947 */ /* 0x008fea000383ffff */
[----:B------:R-:W-:Y:S05]  /*87e0*/  BRA `(.L_x_68) ;  /* 0xffffffb4006c7947 */ /* 0x000fea000383ffff */
.L_x_72:
[----:B--2---:R-:W-:Y:S07]  /*87f0*/  MOV R3, UR7 ;  /* 0x0000000700037c02 */ /* 0x004fee0008000f00 */
.L_x_128:
[----:B-1----:R1:W2:Y:S02]  /*8800*/  SYNCS.PHASECHK.TRANS64.TRYWAIT P0, [R3+URZ+0x30], R12 ;  /* 0x0000300c030075a7 */ /* 0x0022a400080011ff */
[----:B--2---:R-:W-:Y:S05]  /*8810*/  @!P0 NANOSLEEP.SYNCS 0x989680 ;  /* 0x009896800000895d */ /* 0x004fea0003900000 */
[----:B------:R-:W2:Y:S02]  /*8820*/  @!P0 SYNCS.PHASECHK.TRANS64 P0, [R3+URZ+0x30], R12 ;  /* 0x0000300c030085a7 */ /* 0x000ea400080010ff */
[----:B--2---:R-:W-:Y:S05]  /*8830*/  @!P0 BRA `(.L_x_128) ;  /* 0xfffffffc00f08947 */ /* 0x004fea000383ffff */
[----:B------:R-:W-:Y:S05]  /*8840*/  BRA `(.L_x_129) ;  /* 0xffffffb400e47947 */ /* 0x000fea000383ffff */
.L_x_73:
[----:B------:R-:W-:Y:S07]  /*8850*/  MOV R3, UR7 ;  /* 0x0000000700037c02 */ /* 0x000fee0008000f00 */
.L_x_130:
[----:B-1----:R1:W2:Y:S02]  /*8860*/  SYNCS.PHASECHK.TRANS64.TRYWAIT P0, [R3+URZ+0x38], R12 ;  /* 0x0000380c030075a7 */ /* 0x0022a400080011ff */
[----:B--2---:R-:W-:Y:S05]  /*8870*/  @!P0 NANOSLEEP.SYNCS 0x989680 ;  /* 0x009896800000895d */ /* 0x004fea0003900000 */
[----:B------:R-:W2:Y:S02]  /*8880*/  @!P0 SYNCS.PHASECHK.TRANS64 P0, [R3+URZ+0x38], R12 ;  /* 0x0000380c030085a7 */ /* 0x000ea400080010ff */
[----:B--2---:R-:W-:Y:S05]  /*8890*/  @!P0 BRA `(.L_x_130) ;  /* 0xfffffffc00f08947 */ /* 0x004fea000383ffff */
[----:B------:R-:W-:Y:S05]  /*88a0*/  BRA `(.L_x_131) ;  /* 0xffffffb800647947 */ /* 0x000fea000383ffff */
.L_x_75:
[----:B------:R-:W-:-:S07]  /*88b0*/  MOV R0, UR7 ;  /* 0x0000000700007c02 */ /* 0x000fce0008000f00 */
.L_x_132:
[----:B-1----:R1:W3:Y:S02]  /*88c0*/  SYNCS.PHASECHK.TRANS64.TRYWAIT P0, [R0+URZ+0x30], R3 ;  /* 0x00003003000075a7 */ /* 0x0022e400080011ff */
[----:B---3--:R-:W-:Y:S05]  /*88d0*/  @!P0 NANOSLEEP.SYNCS 0x989680 ;  /* 0x009896800000895d */ /* 0x008fea0003900000 */
[----:B------:R-:W3:Y:S02]  /*88e0*/  @!P0 SYNCS.PHASECHK.TRANS64 P0, [R0+URZ+0x30], R3 ;  /* 0x00003003000085a7 */ /* 0x000ee400080010ff */
[----:B---3--:R-:W-:Y:S05]  /*88f0*/  @!P0 BRA `(.L_x_132) ;  /* 0xfffffffc00f08947 */ /* 0x008fea000383ffff */
[----:B------:R-:W-:Y:S05]  /*8900*/  BRA `(.L_x_133) ;  /* 0xffffffb800d47947 */ /* 0x000fea000383ffff */
.L_x_77:
[----:B--2---:R2:W4:Y:S02]  /*8910*/  SYNCS.PHASECHK.TRANS64.TRYWAIT P0, [R0+URZ+0x50], R3 ;  /* 0x00005003000075a7 */ /* 0x00452400080011ff */
[----:B----4-:R-:W-:Y:S05]  /*8920*/  @!P0 NANOSLEEP.SYNCS 0x989680 ;  /* 0x009896800000895d */ /* 0x010fea0003900000 */
[----:B------:R-:W4:Y:S02]  /*8930*/  @!P0 SYNCS.PHASECHK.TRANS64 P0, [R0+URZ+0x50], R3 ;  /* 0x00005003000085a7 */ /* 0x000f2400080010ff */
[----:B----4-:R-:W-:Y:S05]  /*8940*/  @!P0 BRA `(.L_x_77) ;  /* 0xfffffffc00f08947 */ /* 0x010fea000383ffff */
[----:B------:R-:W-:Y:S05]  /*8950*/  BRA `(.L_x_134) ;  /* 0xffffffbc00a07947 */ /* 0x000fea000383ffff */
.L_x_88:
[----:B-1----:R1:W3:Y:S02]  /*8960*/  SYNCS.PHASECHK.TRANS64.TRYWAIT P1, [R3+URZ+0x20], R0 ;  /* 0x00002000030075a7 */ /* 0x0022e400080211ff */
[----:B---3--:R-:W-:Y:S05]  /*8970*/  @!P1 NANOSLEEP.SYNCS 0x989680 ;  /* 0x009896800000995d */ /* 0x008fea0003900000 */
[----:B------:R-:W3:Y:S02]  /*8980*/  @!P1 SYNCS.PHASECHK.TRANS64 P1, [R3+URZ+0x20], R0 ;  /* 0x00002000030095a7 */ /* 0x000ee400080210ff */
[----:B---3--:R-:W-:Y:S05]  /*8990*/  @!P1 BRA `(.L_x_88) ;  /* 0xfffffffc00f09947 */ /* 0x008fea000383ffff */
[----:B------:R-:W-:Y:S05]  /*89a0*/  BRA `(.L_x_87) ;  /* 0xffffffc800c87947 */ /* 0x000fea000383ffff */
.L_x_90:
[----:B---3--:R3:W4:Y:S02]  /*89b0*/  SYNCS.PHASECHK.TRANS64.TRYWAIT P0, [R116+URZ+0x70], R5 ;  /* 0x00007005740075a7 */ /* 0x00872400080011ff */
[----:B----4-:R-:W-:Y:S05]  /*89c0*/  @!P0 NANOSLEEP.SYNCS 0x989680 ;  /* 0x009896800000895d */ /* 0x010fea0003900000 */
[----:B------:R-:W4:Y:S02]  /*89d0*/  @!P0 SYNCS.PHASECHK.TRANS64 P0, [R116+URZ+0x70], R5 ;  /* 0x00007005740085a7 */ /* 0x000f2400080010ff */
[----:B----4-:R-:W-:Y:S05]  /*89e0*/  @!P0 BRA `(.L_x_90) ;  /* 0xfffffffc00f08947 */ /* 0x010fea000383ffff */
[----:B------:R-:W-:Y:S05]  /*89f0*/  BRA `(.L_x_89) ;  /* 0xffffffcc00247947 */ /* 0x000fea000383ffff */
.L_x_98:
[----:B--2---:R2:W3:Y:S02]  /*8a00*/  SYNCS.PHASECHK.TRANS64.TRYWAIT P0, [R125+URZ+0x20], R0 ;  /* 0x000020007d0075a7 */ /* 0x0044e400080011ff */
[----:B---3--:R-:W-:Y:S05]  /*8a10*/  @!P0 NANOSLEEP.SYNCS 0x989680 ;  /* 0x009896800000895d */ /* 0x008fea0003900000 */
[----:B------:R-:W3:Y:S02]  /*8a20*/  @!P0 SYNCS.PHASECHK.TRANS64 P0, [R125+URZ+0x20], R0 ;  /* 0x000020007d0085a7 */ /* 0x000ee400080010ff */
[----:B---3--:R-:W-:Y:S05]  /*8a30*/  @!P0 BRA `(.L_x_98) ;  /* 0xfffffffc00f08947 */ /* 0x008fea000383ffff */
[----:B------:R-:W-:Y:S05]  /*8a40*/  BRA `(.L_x_97) ;  /* 0xffffffe000287947 */ /* 0x000fea000383ffff */
        .weak           $__internal_0_$__cuda_sm10x_tcgen05_guardrail_trap_col_being_dealloced_not_returned_by_alloc
        .type           $__internal_0_$__cuda_sm10x_tcgen05_guardrail_trap_col_being_dealloced_not_returned_by_alloc,@function
        .size           $__internal_0_$__cuda_sm10x_tcgen05_guardrail_trap_col_being_dealloced_not_returned_by_alloc,($__internal_1_$__cuda_sm10x_tcgen05_guardrail_trap_phase_invalid_during_alloc - $__internal_0_$__cuda_sm10x_tcgen05_guardrail_trap_col_being_dealloced_not_returned_by_alloc)
$__internal_0_$__cuda_sm10x_tcgen05_guardrail_trap_col_being_dealloced_not_returned_by_alloc:
[----:B------:R-:W-:Y:S05]  /*8a50*/  BPT.TRAP 0x1 ;  /* 0x000000040000795c */ /* 0x000fea0000300000 */
[----:B------:R-:W-:-:S04]  /*8a60*/  HFMA2 R3, -RZ, RZ, 0, 0 ;  /* 0x00000000ff037431 */ /* 0x000fc800000001ff */
[----:B------:R-:W-:Y:S05]  /*8a70*/  RET.REL.NODEC R2 `(_ZN7cutlass13device_kernelINS_4gemm6kernel13GemmUniversalIN4cute5tupleIJiiiiEEENS1_10collective13CollectiveMmaINS1_35MainloopSm100TmaUmmaWarpSpecializedILi2ELi2ELi4ENS5_IJNS4_1CILi1EEESB_SB_EEEEENS5_IJNSA_ILi128EEESE_SE_EEEaNS5_IJlSB_lEEEaSG_NS4_8TiledMMAINS4_8MMA_AtomIJNS4_15SM100_MMA_S8_SSIaaiLi128ELi128ELNS4_4UMMA5MajorE0ELSL_0ELNSK_8SaturateE0EEEEEENS4_6LayoutISC_NS5_IJNSA_ILi0EEESQ_SQ_EEEEENS5_IJNS4_10UnderscoreEST_ST_EEEEENS4_13SM90_TMA_LOADENS4_14ComposedLayoutINS4_7SwizzleILi3ELi4ELi3EEENS4_18smem_ptr_flag_bitsILi8EEENSP_INS5_IJNSA_ILi8EEESE_EEENS5_IJSE_SB_EEEEEEEvNS4_8identityESW_S16_vS17_EENS_8epilogue10collective18CollectiveEpilogueINS19_23Sm100TmaWarpSpecializedILi2ELi2ELi64ELb0ELb0EEEJSF_NS5_IJNSP_ISE_SB_EENSP_INSA_ILi64EEESB_EEEEEaSG_aSG_NS19_6fusion15FusionCallbacksIS1D_NS1I_17LinearCombinationIaiaiLNS_15FloatRoundStyleE2EEESF_S1H_JEEENS4_5SM1004TMEM4LOAD26SM100_TMEM_LOAD_32dp32b64xESW_NSX_INSY_ILi2ELi4ELi3EEES11_NSP_INS5_IJS12_S1F_EEENS5_IJS1F_SB_EEEEEEENS4_39AutoVectorizingCopyWithAssumedAlignmentILi128EEENS4_14SM90_TMA_STOREES1W_S1Y_S1Y_EEEvvEEEEvNT_6ParamsE) ;  /* 0xffffff7402607950 */ /* 0x000fea0003c3ffff */
        .weak           $__internal_1_$__cuda_sm10x_tcgen05_guardrail_trap_phase_invalid_during_alloc
        .type           $__internal_1_$__cuda_sm10x_tcgen05_guardrail_trap_phase_invalid_during_alloc,@function
        .size           $__internal_1_$__cuda_sm10x_tcgen05_guardrail_trap_phase_invalid_during_alloc,($__internal_2_$__cuda_sm10x_tcgen05_guardrail_trap_unallocated_columns_being_dealloced - $__internal_1_$__cuda_sm10x_tcgen05_guardrail_trap_phase_invalid_during_alloc)
$__internal_1_$__cuda_sm10x_tcgen05_guardrail_trap_phase_invalid_during_alloc:
[----:B------:R-:W-:Y:S05]  /*8a80*/  BPT.TRAP 0x1 ;  /* 0x000000040000795c */ /* 0x000fea0000300000 */
[----:B------:R-:W-:-:S04]  /*8a90*/  MOV R3, 0x0 ;  /* 0x0000000000037802 */ /* 0x000fc80000000f00 */
[----:B------:R-:W-:Y:S05]  /*8aa0*/  RET.REL.NODEC R2 `(_ZN7cutlass13device_kernelINS_4gemm6kernel13GemmUniversalIN4cute5tupleIJiiiiEEENS1_10collective13CollectiveMmaINS1_35MainloopSm100TmaUmmaWarpSpecializedILi2ELi2ELi4ENS5_IJNS4_1CILi1EEESB_SB_EEEEENS5_IJNSA_ILi128EEESE_SE_EEEaNS5_IJlSB_lEEEaSG_NS4_8TiledMMAINS4_8MMA_AtomIJNS4_15SM100_MMA_S8_SSIaaiLi128ELi128ELNS4_4UMMA5MajorE0ELSL_0ELNSK_8SaturateE0EEEEEENS4_6LayoutISC_NS5_IJNSA_ILi0EEESQ_SQ_EEEEENS5_IJNS4_10UnderscoreEST_ST_EEEEENS4_13SM90_TMA_LOADENS4_14ComposedLayoutINS4_7SwizzleILi3ELi4ELi3EEENS4_18smem_ptr_flag_bitsILi8EEENSP_INS5_IJNSA_ILi8EEESE_EEENS5_IJSE_SB_EEEEEEEvNS4_8identityESW_S16_vS17_EENS_8epilogue10collective18CollectiveEpilogueINS19_23Sm100TmaWarpSpecializedILi2ELi2ELi64ELb0ELb0EEEJSF_NS5_IJNSP_ISE_SB_EENSP_INSA_ILi64EEESB_EEEEEaSG_aSG_NS19_6fusion15FusionCallbacksIS1D_NS1I_17LinearCombinationIaiaiLNS_15FloatRoundStyleE2EEESF_S1H_JEEENS4_5SM1004TMEM4LOAD26SM100_TMEM_LOAD_32dp32b64xESW_NSX_INSY_ILi2ELi4ELi3EEES11_NSP_INS5_IJS12_S1F_EEENS5_IJS1F_SB_EEEEEEENS4_39AutoVectorizingCopyWithAssumedAlignmentILi128EEENS4_14SM90_TMA_STOREES1W_S1Y_S1Y_EEEvvEEEEvNT_6ParamsE) ;  /* 0xffffff7402547950 */ /* 0x000fea0003c3ffff */
        .weak           $__internal_2_$__cuda_sm10x_tcgen05_guardrail_trap_unallocated_columns_being_dealloced
        .type           $__internal_2_$__cuda_sm10x_tcgen05_guardrail_trap_unallocated_columns_being_dealloced,@function
        .size           $__internal_2_$__cuda_sm10x_tcgen05_guardrail_trap_unallocated_columns_being_dealloced,(.L_x_136 - $__internal_2_$__cuda_sm10x_tcgen05_guardrail_trap_unallocated_columns_being_dealloced)
$__internal_2_$__cuda_sm10x_tcgen05_guardrail_trap_unallocated_columns_being_dealloced:
[----:B------:R-:W-:Y:S05]  /*8ab0*/  BPT.TRAP 0x1 ;  /* 0x000000040000795c */ /* 0x000fea0000300000 */
[----:B------:R-:W-:-:S04]  /*8ac0*/  HFMA2 R3, -RZ, RZ, 0, 0 ;  /* 0x00000000ff037431 */ /* 0x000fc800000001ff */
[----:B------:R-:W-:Y:S05]  /*8ad0*/  RET.REL.NODEC R2 `(_ZN7cutlass13device_kernelINS_4gemm6kernel13GemmUniversalIN4cute5tupleIJiiiiEEENS1_10collective13CollectiveMmaINS1_35MainloopSm100TmaUmmaWarpSpecializedILi2ELi2ELi4ENS5_IJNS4_1CILi1EEESB_SB_EEEEENS5_IJNSA_ILi128EEESE_SE_EEEaNS5_IJlSB_lEEEaSG_NS4_8TiledMMAINS4_8MMA_AtomIJNS4_15SM100_MMA_S8_SSIaaiLi128ELi128ELNS4_4UMMA5MajorE0ELSL_0ELNSK_8SaturateE0EEEEEENS4_6LayoutISC_NS5_IJNSA_ILi0EEESQ_SQ_EEEEENS5_IJNS4_10UnderscoreEST_ST_EEEEENS4_13SM90_TMA_LOADENS4_14ComposedLayoutINS4_7SwizzleILi3ELi4ELi3EEENS4_18smem_ptr_flag_bitsILi8EEENSP_INS5_IJNSA_ILi8EEESE_EEENS5_IJSE_SB_EEEEEEEvNS4_8identityESW_S16_vS17_EENS_8epilogue10collective18CollectiveEpilogueINS19_23Sm100TmaWarpSpecializedILi2ELi2ELi64ELb0ELb0EEEJSF_NS5_IJNSP_ISE_SB_EENSP_INSA_ILi64EEESB_EEEEEaSG_aSG_NS19_6fusion15FusionCallbacksIS1D_NS1I_17LinearCombinationIaiaiLNS_15FloatRoundStyleE2EEESF_S1H_JEEENS4_5SM1004TMEM4LOAD26SM100_TMEM_LOAD_32dp32b64xESW_NSX_INSY_ILi2ELi4ELi3EEES11_NSP_INS5_IJS12_S1F_EEENS5_IJS1F_SB_EEEEEEENS4_39AutoVectorizingCopyWithAssumedAlignmentILi128EEENS4_14SM90_TMA_STOREES1W_S1Y_S1Y_EEEvvEEEEvNT_6ParamsE) ;  /* 0xffffff7402487950 */ /* 0x000fea0003c3ffff */
.L_x_135:
[----:B------:R-:W-:-:S00]  /*8ae0*/  BRA `(.L_x_135) ;  /* 0xfffffffc00fc7947 */ /* 0x000fc0000383ffff */
[----:B------:R-:W-:-:S00]  /*8af0*/  NOP ;  /* 0x0000000000007918 */ /* 0x000fc00000000000 */
        /* <DEDUP_REMOVED lines=8> */
.L_x_136:


//--------------------- .nv.global.init           --------------------------
	.section	.nv.global.init,"aw",@progbits
.nv.global.init:
	.type		$str$27,@object
	.size		$str$27,($str$28 - $str$27)
$str$27:
        /*0000*/ 	.byte	0x28, 0x61, 0x64, 0x64, 0x72, 0x65, 0x73, 0x73, 0x20, 0x26, 0x20, 0x6d, 0x61, 0x73, 0x6b, 0x29
        /*0010*/ 	.byte	0x20, 0x3d, 0x3d, 0x20, 0x30, 0x00
	.type		$str$28,@object
	.size		$str$28,($str$26 - $str$28)
$str$28:
        /*0016*/ 	.byte	0x2f, 0x74, 0x6d, 0x70, 0x2f, 0x63, 0x75, 0x74, 0x6c, 0x61, 0x73, 0x73, 0x5f, 0x73, 0x77, 0x65
        /*0026*/ 	.byte	0x65, 0x70, 0x5f, 0x73, 0x72, 0x63, 0x2f, 0x69, 0x6e, 0x63, 0x6c, 0x75, 0x64, 0x65, 0x2f, 0x63
        /*0036*/ 	.byte	0x75, 0x74, 0x65, 0x2f, 0x70, 0x6f, 0x69, 0x6e, 0x74, 0x65, 0x72, 0x5f, 0x66, 0x6c, 0x61, 0x67
        /*0046*/ 	.byte	0x67, 0x65, 0x64, 0x2e, 0x68, 0x70, 0x70, 0x00
	.type		$str$26,@object
	.size		$str$26,($str$25 - $str$26)
$str$26:
        /*004e*/ 	.byte	0x2f, 0x74, 0x6d, 0x70, 0x2f, 0x63, 0x75, 0x74, 0x6c, 0x61, 0x73, 0x73, 0x5f, 0x73, 0x77, 0x65
        /*005e*/ 	.byte	0x65, 0x70, 0x5f, 0x73, 0x72, 0x63, 0x2f, 0x69, 0x6e, 0x63, 0x6c, 0x75, 0x64, 0x65, 0x2f, 0x63
        /*006e*/ 	.byte	0x75, 0x74, 0x65, 0x2f, 0x61, 0x74, 0x6f, 0x6d, 0x2f, 0x63, 0x6f, 0x70, 0x79, 0x5f, 0x74, 0x72
        /*007e*/ 	.byte	0x61, 0x69, 0x74, 0x73, 0x5f, 0x73, 0x6d, 0x31, 0x30, 0x30, 0x2e, 0x68, 0x70, 0x70, 0x00
	.type		$str$25,@object
	.size		$str$25,(__unnamed_1 - $str$25)
$str$25:
        /*008d*/ 	.byte	0x28, 0x28, 0x75, 0x69, 0x6e, 0x74, 0x33, 0x32, 0x5f, 0x74, 0x28, 0x74, 0x68, 0x72, 0x65, 0x61
        /*009d*/ 	.byte	0x64, 0x49, 0x64, 0x78, 0x2e, 0x78, 0x29, 0x20, 0x2f, 0x20, 0x33, 0x32, 0x29, 0x20, 0x25, 0x20
        /*00ad*/ 	.byte	0x34, 0x29, 0x20, 0x3d, 0x3d, 0x20, 0x28, 0x28, 0x28, 0x74, 0x6d, 0x65, 0x6d, 0x5f, 0x61, 0x64
        /*00bd*/ 	.byte	0x64, 0x72, 0x20, 0x3e, 0x3e, 0x20, 0x31, 0x36, 0x29, 0x20, 0x2f, 0x20, 0x33, 0x32, 0x29, 0x20
        /*00cd*/ 	.byte	0x25, 0x20, 0x34, 0x29, 0x00
	.type		__unnamed_1,@object
	.size		__unnamed_1,(__unnamed_2 - __unnamed_1)
__unnamed_1:
        /*00d2*/ 	.byte	0x61, 0x75, 0x74, 0x6f, 0x20, 0x63, 0x75, 0x74, 0x65, 0x3a, 0x3a, 0x61, 0x73, 0x5f, 0x70, 0x6f
        /* <DEDUP_REMOVED lines=24> */
        /*0262*/ 	.byte	0x5d, 0x00
	.type		__unnamed_2,@object
	.size		__unnamed_2,(.L_2 - __unnamed_2)
__unnamed_2:
        /* <DEDUP_REMOVED lines=42> */
        /*0504*/ 	.byte	0x43, 0x3c, 0x30, 0x3e, 0x3e, 0x3e, 0x3e, 0x5d, 0x00
.L_2:


//--------------------- .nv.shared._ZN7cutlass13device_kernelINS_4gemm6kernel13GemmUniversalIN4cute5tupleIJiiiiEEENS1_10collective13CollectiveMmaINS1_35MainloopSm100TmaUmmaWarpSpecializedILi2ELi2ELi4ENS5_IJNS4_1CILi1EEESB_SB_EEEEENS5_IJNSA_ILi128EEESE_SE_EEEaNS5_IJlSB_lEEEaSG_NS4_8TiledMMAINS4_8MMA_AtomIJNS4_15SM100_MMA_S8_SSIaaiLi128ELi128ELNS4_4UMMA5MajorE0ELSL_0ELNSK_8SaturateE0EEEEEENS4_6LayoutISC_NS5_IJNSA_ILi0EEESQ_SQ_EEEEENS5_IJNS4_10UnderscoreEST_ST_EEEEENS4_13SM90_TMA_LOADENS4_14ComposedLayoutINS4_7SwizzleILi3ELi4ELi3EEENS4_18smem_ptr_flag_bitsILi8EEENSP_INS5_IJNSA_ILi8EEESE_EEENS5_IJSE_SB_EEEEEEEvNS4_8identityESW_S16_vS17_EENS_8epilogue10collective18CollectiveEpilogueINS19_23Sm100TmaWarpSpecializedILi2ELi2ELi64ELb0ELb0EEEJSF_NS5_IJNSP_ISE_SB_EENSP_INSA_ILi64EEESB_EEEEEaSG_aSG_NS19_6fusion15FusionCallbacksIS1D_NS1I_17LinearCombinationIaiaiLNS_15FloatRoundStyleE2EEESF_S1H_JEEENS4_5SM1004TMEM4LOAD26SM100_TMEM_LOAD_32dp32b64xESW_NSX_INSY_ILi2ELi4ELi3EEES11_NSP_INS5_IJS12_S1F_EEENS5_IJS1F_SB_EEEEEEENS4_39AutoVectorizingCopyWithAssumedAlignmentILi128EEENS4_14SM90_TMA_STOREES1W_S1Y_S1Y_EEEvvEEEEvNT_6ParamsE --------------------------
	.section	.nv.shared._ZN7cutlass13device_kernelINS_4gemm6kernel13GemmUniversalIN4cute5tupleIJiiiiEEENS1_10collective13CollectiveMmaINS1_35MainloopSm100TmaUmmaWarpSpecializedILi2ELi2ELi4ENS5_IJNS4_1CILi1EEESB_SB_EEEEENS5_IJNSA_ILi128EEESE_SE_EEEaNS5_IJlSB_lEEEaSG_NS4_8TiledMMAINS4_8MMA_AtomIJNS4_15SM100_MMA_S8_SSIaaiLi128ELi128ELNS4_4UMMA5MajorE0ELSL_0ELNSK_8SaturateE0EEEEEENS4_6LayoutISC_NS5_IJNSA_ILi0EEESQ_SQ_EEEEENS5_IJNS4_10UnderscoreEST_ST_EEEEENS4_13SM90_TMA_LOADENS4_14ComposedLayoutINS4_7SwizzleILi3ELi4ELi3EEENS4_18smem_ptr_flag_bitsILi8EEENSP_INS5_IJNSA_ILi8EEESE_EEENS5_IJSE_SB_EEEEEEEvNS4_8identityESW_S16_vS17_EENS_8epilogue10collective18CollectiveEpilogueINS19_23Sm100TmaWarpSpecializedILi2ELi2ELi64ELb0ELb0EEEJSF_NS5_IJNSP_ISE_SB_EENSP_INSA_ILi64EEESB_EEEEEaSG_aSG_NS19_6fusion15FusionCallbacksIS1D_NS1I_17LinearCombinationIaiaiLNS_15FloatRoundStyleE2EEESF_S1H_JEEENS4_5SM1004TMEM4LOAD26SM100_TMEM_LOAD_32dp32b64xESW_NSX_INSY_ILi2ELi4ELi3EEES11_NSP_INS5_IJS12_S1F_EEENS5_IJS1F_SB_EEEEEEENS4_39AutoVectorizingCopyWithAssumedAlignmentILi128EEENS4_14SM90_TMA_STOREES1W_S1Y_S1Y_EEEvvEEEEvNT_6ParamsE,"aw",@nobits
	.sectionflags	@""
	.align	16
	.zero		1024


//--------------------- .nv.shared.reserved.0     --------------------------
	.section	.nv.shared.reserved.0,"aw",@nobits
	.weak		__nv_reservedSMEM_offset_0_alias
	.size		__nv_reservedSMEM_offset_0_alias, 0, 64
	.other		__nv_reservedSMEM_offset_0_alias,@"STO_CUDA_RESERVED_SHARED STV_DEFAULT"
__nv_reservedSMEM_offset_0_alias:
	.zero		0
.nv.shared.reserved.0:
	.zero		64
	.weak		__nv_reservedSMEM_tcgen05_partition
	.type		__nv_reservedSMEM_tcgen05_partition,@object
	.size		__nv_reservedSMEM_tcgen05_partition,(.L_0 - __nv_reservedSMEM_tcgen05_partition)
__nv_reservedSMEM_tcgen05_partition:
	.zero		32
.L_0:


//--------------------- .nv.global                --------------------------
	.section	.nv.global,"aw",@nobits
.nv.global:
	.type		_ZN40_INTERNAL_951b4256_4_k_cu_7680edb4_199164cute1_E,@object
	.size		_ZN40_INTERNAL_951b4256_4_k_cu_7680edb4_199164cute1_E,(_ZN40_INTERNAL_951b4256_4_k_cu_7680edb4_199164cuda3std3__45__cpo6cbeginE - _ZN40_INTERNAL_951b4256_4_k_cu_7680edb4_199164cute1_E)
_ZN40_INTERNAL_951b4256_4_k_cu_7680edb4_199164cute1_E:
	.zero		1
	.type		_ZN40_INTERNAL_951b4256_4_k_cu_7680edb4_199164cuda3std3__45__cpo6cbeginE,@object
	.size		_ZN40_INTERNAL_951b4256_4_k_cu_7680edb4_199164cuda3std3__45__cpo6cbeginE,(_ZN40_INTERNAL_951b4256_4_k_cu_7680edb4_199164cuda3std3__48in_placeE - _ZN40_INTERNAL_951b4256_4_k_cu_7680edb4_199164cuda3std3__45__cpo6cbeginE)
_ZN40_INTERNAL_951b4256_4_k_cu_7680edb4_199164cuda3std3__45__cpo6cbeginE:
	.zero		1
	.type		_ZN40_INTERNAL_951b4256_4_k_cu_7680edb4_199164cuda3std3__48in_placeE,@object
	.size		_ZN40_INTERNAL_951b4256_4_k_cu_7680edb4_199164cuda3std3__48in_placeE,(_ZN40_INTERNAL_951b4256_4_k_cu_7680edb4_199164cuda3std6ranges3__45__cpo9iter_moveE - _ZN40_INTERNAL_951b4256_4_k_cu_7680edb4_199164cuda3std3__48in_placeE)
_ZN40_INTERNAL_951b4256_4_k_cu_7680edb4_199164cuda3std3__48in_placeE:
	.zero		1
	.type		_ZN40_INTERNAL_951b4256_4_k_cu_7680edb4_199164cuda3std6ranges3__45__cpo9iter_moveE,@object
	.size		_ZN40_INTERNAL_951b4256_4_k_cu_7680edb4_199164cuda3std6ranges3__45__cpo9iter_moveE,(_ZN40_INTERNAL_951b4256_4_k_cu_7680edb4_199164cuda3std3__45__cpo5beginE - _ZN40_INTERNAL_951b4256_4_k_cu_7680edb4_199164cuda3std6ranges3__45__cpo9iter_moveE)
_ZN40_INTERNAL_951b4256_4_k_cu_7680edb4_199164cuda3std6ranges3__45__cpo9iter_moveE:
	.zero		1
	.type		_ZN40_INTERNAL_951b4256_4_k_cu_7680edb4_199164cuda3std3__45__cpo5beginE,@object
	.size		_ZN40_INTERNAL_951b4256_4_k_cu_7680edb4_199164cuda3std3__45__cpo5beginE,(_ZN40_INTERNAL_951b4256_4_k_cu_7680edb4_199164cuda3std3__442_GLOBAL__N__951b4256_4_k_cu_7680edb4_199166ignoreE - _ZN40_INTERNAL_951b4256_4_k_cu_7680edb4_199164cuda3std3__45__cpo5beginE)
_ZN40_INTERNAL_951b4256_4_k_cu_7680edb4_199164cuda3std3__45__cpo5beginE:
	.zero		1
	.type		_ZN40_INTERNAL_951b4256_4_k_cu_7680edb4_199164cuda3std3__442_GLOBAL__N__951b4256_4_k_cu_7680edb4_199166ignoreE,@object
	.size		_ZN40_INTERNAL_951b4256_4_k_cu_7680edb4_199164cuda3std3__442_GLOBAL__N__951b4256_4_k_cu_7680edb4_199166ignoreE,(_ZN40_INTERNAL_951b4256_4_k_cu_7680edb4_199164cute7productE - _ZN40_INTERNAL_951b4256_4_k_cu_7680edb4_199164cuda3std3__442_GLOBAL__N__951b4256_4_k_cu_7680edb4_199166ignoreE)
_ZN40_INTERNAL_951b4256_4_k_cu_7680edb4_199164cuda3std3__442_GLOBAL__N__951b4256_4_k_cu_7680edb4_199166ignoreE:
	.zero		1
	.type		_ZN40_INTERNAL_951b4256_4_k_cu_7680edb4_199164cute7productE,@object
	.size		_ZN40_INTERNAL_951b4256_4_k_cu_7680edb4_199164cute7productE,(_ZN40_INTERNAL_951b4256_4_k_cu_7680edb4_199164cuda3std3__45__cpo3endE - _ZN40_INTERNAL_951b4256_4_k_cu_7680edb4_199164cute7productE)
_ZN40_INTERNAL_951b4256_4_k_cu_7680edb4_199164cute7productE:
	.zero		1
	.type		_ZN40_INTERNAL_951b4256_4_k_cu_7680edb4_199164cuda3std3__45__cpo3endE,@object
	.size		_ZN40_INTERNAL_951b4256_4_k_cu_7680edb4_199164cuda3std3__45__cpo3endE,(_ZN40_INTERNAL_951b4256_4_k_cu_7680edb4_199164cuda3std3__419piecewise_constructE - _ZN40_INTERNAL_951b4256_4_k_cu_7680edb4_199164cuda3std3__45__cpo3endE)
_ZN40_INTERNAL_951b4256_4_k_cu_7680edb4_199164cuda3std3__45__cpo3endE:
	.zero		1
	.type		_ZN40_INTERNAL_951b4256_4_k_cu_7680edb4_199164cuda3std3__419piecewise_constructE,@object
	.size		_ZN40_INTERNAL_951b4256_4_k_cu_7680edb4_199164cuda3std3__419piecewise_constructE,(_ZN40_INTERNAL_951b4256_4_k_cu_7680edb4_199164cuda3std3__45__cpo4cendE - _ZN40_INTERNAL_951b4256_4_k_cu_7680edb4_199164cuda3std3__419piecewise_constructE)
_ZN40_INTERNAL_951b4256_4_k_cu_7680edb4_199164cuda3std3__419piecewise_constructE:
	.zero		1
	.type		_ZN40_INTERNAL_951b4256_4_k_cu_7680edb4_199164cuda3std3__45__cpo4cendE,@object
	.size		_ZN40_INTERNAL_951b4256_4_k_cu_7680edb4_199164cuda3std3__45__cpo4cendE,(_ZN40_INTERNAL_951b4256_4_k_cu_7680edb4_199164cuda3std6ranges3__45__cpo4swapE - _ZN40_INTERNAL_951b4256_4_k_cu_7680edb4_199164cuda3std3__45__cpo4cendE)
_ZN40_INTERNAL_951b4256_4_k_cu_7680edb4_199164cuda3std3__45__cpo4cendE:
	.zero		1
	.type		_ZN40_INTERNAL_951b4256_4_k_cu_7680edb4_199164cuda3std6ranges3__45__cpo4swapE,@object
	.size		_ZN40_INTERNAL_951b4256_4_k_cu_7680edb4_199164cuda3std6ranges3__45__cpo4swapE,(.L_10 - _ZN40_INTERNAL_951b4256_4_k_cu_7680edb4_199164cuda3std6ranges3__45__cpo4swapE)
_ZN40_INTERNAL_951b4256_4_k_cu_7680edb4_199164cuda3std6ranges3__45__cpo4swapE:
	.zero		1
.L_10:


//--------------------- .nv.constant0._ZN7cutlass13device_kernelINS_4gemm6kernel13GemmUniversalIN4cute5tupleIJiiiiEEENS1_10collective13CollectiveMmaINS1_35MainloopSm100TmaUmmaWarpSpecializedILi2ELi2ELi4ENS5_IJNS4_1CILi1EEESB_SB_EEEEENS5_IJNSA_ILi128EEESE_SE_EEEaNS5_IJlSB_lEEEaSG_NS4_8TiledMMAINS4_8MMA_AtomIJNS4_15SM100_MMA_S8_SSIaaiLi128ELi128ELNS4_4UMMA5MajorE0ELSL_0ELNSK_8SaturateE0EEEEEENS4_6LayoutISC_NS5_IJNSA_ILi0EEESQ_SQ_EEEEENS5_IJNS4_10UnderscoreEST_ST_EEEEENS4_13SM90_TMA_LOADENS4_14ComposedLayoutINS4_7SwizzleILi3ELi4ELi3EEENS4_18smem_ptr_flag_bitsILi8EEENSP_INS5_IJNSA_ILi8EEESE_EEENS5_IJSE_SB_EEEEEEEvNS4_8identityESW_S16_vS17_EENS_8epilogue10collective18CollectiveEpilogueINS19_23Sm100TmaWarpSpecializedILi2ELi2ELi64ELb0ELb0EEEJSF_NS5_IJNSP_ISE_SB_EENSP_INSA_ILi64EEESB_EEEEEaSG_aSG_NS19_6fusion15FusionCallbacksIS1D_NS1I_17LinearCombinationIaiaiLNS_15FloatRoundStyleE2EEESF_S1H_JEEENS4_5SM1004TMEM4LOAD26SM100_TMEM_LOAD_32dp32b64xESW_NSX_INSY_ILi2ELi4ELi3EEES11_NSP_INS5_IJS12_S1F_EEENS5_IJS1F_SB_EEEEEEENS4_39AutoVectorizingCopyWithAssumedAlignmentILi128EEENS4_14SM90_TMA_STOREES1W_S1Y_S1Y_EEEvvEEEEvNT_6ParamsE --------------------------
	.section	.nv.constant0._ZN7cutlass13device_kernelINS_4gemm6kernel13GemmUniversalIN4cute5tupleIJiiiiEEENS1_10collective13CollectiveMmaINS1_35MainloopSm100TmaUmmaWarpSpecializedILi2ELi2ELi4ENS5_IJNS4_1CILi1EEESB_SB_EEEEENS5_IJNSA_ILi128EEESE_SE_EEEaNS5_IJlSB_lEEEaSG_NS4_8TiledMMAINS4_8MMA_AtomIJNS4_15SM100_MMA_S8_SSIaaiLi128ELi128ELNS4_4UMMA5MajorE0ELSL_0ELNSK_8SaturateE0EEEEEENS4_6LayoutISC_NS5_IJNSA_ILi0EEESQ_SQ_EEEEENS5_IJNS4_10UnderscoreEST_ST_EEEEENS4_13SM90_TMA_LOADENS4_14ComposedLayoutINS4_7SwizzleILi3ELi4ELi3EEENS4_18smem_ptr_flag_bitsILi8EEENSP_INS5_IJNSA_ILi8EEESE_EEENS5_IJSE_SB_EEEEEEEvNS4_8identityESW_S16_vS17_EENS_8epilogue10collective18CollectiveEpilogueINS19_23Sm100TmaWarpSpecializedILi2ELi2ELi64ELb0ELb0EEEJSF_NS5_IJNSP_ISE_SB_EENSP_INSA_ILi64EEESB_EEEEEaSG_aSG_NS19_6fusion15FusionCallbacksIS1D_NS1I_17LinearCombinationIaiaiLNS_15FloatRoundStyleE2EEESF_S1H_JEEENS4_5SM1004TMEM4LOAD26SM100_TMEM_LOAD_32dp32b64xESW_NSX_INSY_ILi2ELi4ELi3EEES11_NSP_INS5_IJS12_S1F_EEENS5_IJS1F_SB_EEEEEEENS4_39AutoVectorizingCopyWithAssumedAlignmentILi128EEENS4_14SM90_TMA_STOREES1W_S1Y_S1Y_EEEvvEEEEvNT_6ParamsE,"a",@progbits
	.sectionflags	@""
	.align	4
.nv.constant0._ZN7cutlass13device_kernelINS_4gemm6kernel13GemmUniversalIN4cute5tupleIJiiiiEEENS1_10collective13CollectiveMmaINS1_35MainloopSm100TmaUmmaWarpSpecializedILi2ELi2ELi4ENS5_IJNS4_1CILi1EEESB_SB_EEEEENS5_IJNSA_ILi128EEESE_SE_EEEaNS5_IJlSB_lEEEaSG_NS4_8TiledMMAINS4_8MMA_AtomIJNS4_15SM100_MMA_S8_SSIaaiLi128ELi128ELNS4_4UMMA5MajorE0ELSL_0ELNSK_8SaturateE0EEEEEENS4_6LayoutISC_NS5_IJNSA_ILi0EEESQ_SQ_EEEEENS5_IJNS4_10UnderscoreEST_ST_EEEEENS4_13SM90_TMA_LOADENS4_14ComposedLayoutINS4_7SwizzleILi3ELi4ELi3EEENS4_18smem_ptr_flag_bitsILi8EEENSP_INS5_IJNSA_ILi8EEESE_EEENS5_IJSE_SB_EEEEEEEvNS4_8identityESW_S16_vS17_EENS_8epilogue10collective18CollectiveEpilogueINS19_23Sm100TmaWarpSpecializedILi2ELi2ELi64ELb0ELb0EEEJSF_NS5_IJNSP_ISE_SB_EENSP_INSA_ILi64EEESB_EEEEEaSG_aSG_NS19_6fusion15FusionCallbacksIS1D_NS1I_17LinearCombinationIaiaiLNS_15FloatRoundStyleE2EEESF_S1H_JEEENS4_5SM1004TMEM4LOAD26SM100_TMEM_LOAD_32dp32b64xESW_NSX_INSY_ILi2ELi4ELi3EEES11_NSP_INS5_IJS12_S1F_EEENS5_IJS1F_SB_EEEEEEENS4_39AutoVectorizingCopyWithAssumedAlignmentILi128EEENS4_14SM90_TMA_STOREES1W_S1Y_S1Y_EEEvvEEEEvNT_6ParamsE:
	.zero		2944


//--------------------- SYMBOLS --------------------------

	.type		.nv.reservedSmem.offset0,@object
	.size		.nv.reservedSmem.offset0,0x4
	.type		.nv.reservedSmem.cap,@object
	.size		.nv.reservedSmem.cap,0x4
	.type		__assertfail,@function
